//
// Generated by NVIDIA NVVM Compiler
//
// Compiler Build ID: CL-36424714
// Cuda compilation tools, release 13.0, V13.0.88
// Based on NVVM 20.0.0
//

.version 9.0
.target sm_100
.address_size 64

	// .globl	_Z23row_wise_mat_mul_kernelPiS_S_jjj

.visible .entry _Z23row_wise_mat_mul_kernelPiS_S_jjj(
	.param .u64 .ptr .align 1 _Z23row_wise_mat_mul_kernelPiS_S_jjj_param_0,
	.param .u64 .ptr .align 1 _Z23row_wise_mat_mul_kernelPiS_S_jjj_param_1,
	.param .u64 .ptr .align 1 _Z23row_wise_mat_mul_kernelPiS_S_jjj_param_2,
	.param .u32 _Z23row_wise_mat_mul_kernelPiS_S_jjj_param_3,
	.param .u32 _Z23row_wise_mat_mul_kernelPiS_S_jjj_param_4,
	.param .u32 _Z23row_wise_mat_mul_kernelPiS_S_jjj_param_5
)
{
	.reg .pred 	%p<21>;
	.reg .b32 	%r<189>;
	.reg .b64 	%rd<99>;

	ld.param.u64 	%rd5, [_Z23row_wise_mat_mul_kernelPiS_S_jjj_param_0];
	ld.param.u64 	%rd6, [_Z23row_wise_mat_mul_kernelPiS_S_jjj_param_1];
	ld.param.u64 	%rd7, [_Z23row_wise_mat_mul_kernelPiS_S_jjj_param_2];
	ld.param.u32 	%r72, [_Z23row_wise_mat_mul_kernelPiS_S_jjj_param_3];
	ld.param.u32 	%r70, [_Z23row_wise_mat_mul_kernelPiS_S_jjj_param_4];
	ld.param.u32 	%r71, [_Z23row_wise_mat_mul_kernelPiS_S_jjj_param_5];
	cvta.to.global.u64 	%rd1, %rd6;
	cvta.to.global.u64 	%rd2, %rd5;
	cvta.to.global.u64 	%rd3, %rd7;
	mov.u32 	%r73, %ctaid.y;
	mov.u32 	%r74, %ntid.y;
	mov.u32 	%r75, %tid.y;
	mad.lo.s32 	%r1, %r73, %r74, %r75;
	setp.ge.u32 	%p1, %r1, %r72;
	setp.eq.s32 	%p2, %r71, 0;
	or.pred  	%p3, %p1, %p2;
	@%p3 bra 	$L__BB0_26;
	mul.lo.s32 	%r2, %r71, %r1;
	setp.ne.s32 	%p4, %r70, 0;
	mul.lo.s32 	%r3, %r70, %r1;
	@%p4 bra 	$L__BB0_13;
	add.s32 	%r146, %r71, -1;
	and.b32  	%r4, %r71, 7;
	setp.lt.u32 	%p13, %r146, 7;
	mov.b32 	%r169, 0;
	@%p13 bra 	$L__BB0_5;
	and.b32  	%r169, %r71, -8;
	neg.s32 	%r167, %r169;
	add.s32 	%r166, %r2, 3;
$L__BB0_4:
	.pragma "nounroll";
	add.s32 	%r147, %r166, -3;
	mul.wide.u32 	%rd69, %r147, 4;
	add.s64 	%rd70, %rd3, %rd69;
	mov.b32 	%r148, 0;
	st.global.u32 	[%rd70], %r148;
	add.s32 	%r149, %r166, -2;
	mul.wide.u32 	%rd71, %r149, 4;
	add.s64 	%rd72, %rd3, %rd71;
	st.global.u32 	[%rd72], %r148;
	add.s32 	%r150, %r166, -1;
	mul.wide.u32 	%rd73, %r150, 4;
	add.s64 	%rd74, %rd3, %rd73;
	st.global.u32 	[%rd74], %r148;
	add.s32 	%r151, %r166, 4;
	mul.wide.u32 	%rd75, %r166, 4;
	add.s64 	%rd76, %rd3, %rd75;
	st.global.u32 	[%rd76], %r148;
	add.s32 	%r152, %r166, 1;
	mul.wide.u32 	%rd77, %r152, 4;
	add.s64 	%rd78, %rd3, %rd77;
	st.global.u32 	[%rd78], %r148;
	add.s32 	%r153, %r166, 2;
	mul.wide.u32 	%rd79, %r153, 4;
	add.s64 	%rd80, %rd3, %rd79;
	st.global.u32 	[%rd80], %r148;
	add.s32 	%r154, %r166, 3;
	mul.wide.u32 	%rd81, %r154, 4;
	add.s64 	%rd82, %rd3, %rd81;
	st.global.u32 	[%rd82], %r148;
	mul.wide.u32 	%rd83, %r151, 4;
	add.s64 	%rd84, %rd3, %rd83;
	st.global.u32 	[%rd84], %r148;
	add.s32 	%r167, %r167, 8;
	add.s32 	%r166, %r166, 8;
	setp.ne.s32 	%p14, %r167, 0;
	@%p14 bra 	$L__BB0_4;
$L__BB0_5:
	setp.eq.s32 	%p15, %r4, 0;
	@%p15 bra 	$L__BB0_26;
	and.b32  	%r13, %r71, 3;
	setp.lt.u32 	%p16, %r4, 4;
	@%p16 bra 	$L__BB0_8;
	add.s32 	%r155, %r169, %r2;
	mul.wide.u32 	%rd85, %r155, 4;
	add.s64 	%rd86, %rd3, %rd85;
	mov.b32 	%r156, 0;
	st.global.u32 	[%rd86], %r156;
	add.s32 	%r157, %r155, 1;
	mul.wide.u32 	%rd87, %r157, 4;
	add.s64 	%rd88, %rd3, %rd87;
	st.global.u32 	[%rd88], %r156;
	add.s32 	%r158, %r155, 2;
	mul.wide.u32 	%rd89, %r158, 4;
	add.s64 	%rd90, %rd3, %rd89;
	st.global.u32 	[%rd90], %r156;
	add.s32 	%r159, %r155, 3;
	mul.wide.u32 	%rd91, %r159, 4;
	add.s64 	%rd92, %rd3, %rd91;
	st.global.u32 	[%rd92], %r156;
	add.s32 	%r169, %r169, 4;
$L__BB0_8:
	setp.eq.s32 	%p17, %r13, 0;
	@%p17 bra 	$L__BB0_26;
	setp.eq.s32 	%p18, %r13, 1;
	@%p18 bra 	$L__BB0_11;
	add.s32 	%r160, %r169, %r2;
	mul.wide.u32 	%rd93, %r160, 4;
	add.s64 	%rd94, %rd3, %rd93;
	mov.b32 	%r161, 0;
	st.global.u32 	[%rd94], %r161;
	add.s32 	%r162, %r160, 1;
	mul.wide.u32 	%rd95, %r162, 4;
	add.s64 	%rd96, %rd3, %rd95;
	st.global.u32 	[%rd96], %r161;
	add.s32 	%r169, %r169, 2;
$L__BB0_11:
	and.b32  	%r163, %r71, 1;
	setp.eq.b32 	%p19, %r163, 1;
	not.pred 	%p20, %p19;
	@%p20 bra 	$L__BB0_26;
	add.s32 	%r164, %r169, %r2;
	mul.wide.u32 	%rd97, %r164, 4;
	add.s64 	%rd98, %rd3, %rd97;
	mov.b32 	%r165, 0;
	st.global.u32 	[%rd98], %r165;
	bra.uni 	$L__BB0_26;
$L__BB0_13:
	and.b32  	%r18, %r70, 7;
	and.b32  	%r19, %r70, 3;
	and.b32  	%r20, %r70, -8;
	and.b32  	%r21, %r70, 1;
	neg.s32 	%r22, %r20;
	shl.b32 	%r23, %r71, 3;
	shl.b32 	%r24, %r71, 2;
	mul.lo.s32 	%r25, %r71, 5;
	mul.lo.s32 	%r26, %r71, 6;
	mul.lo.s32 	%r27, %r71, 7;
	mov.b32 	%r171, 0;
$L__BB0_14:
	setp.lt.u32 	%p5, %r70, 8;
	add.s32 	%r78, %r171, %r2;
	mul.wide.u32 	%rd8, %r78, 4;
	add.s64 	%rd4, %rd3, %rd8;
	mov.b32 	%r183, 0;
	st.global.u32 	[%rd4], %r183;
	mov.u32 	%r186, %r183;
	@%p5 bra 	$L__BB0_17;
	add.s32 	%r172, %r3, 3;
	add.s32 	%r180, %r71, %r171;
	shl.b32 	%r80, %r71, 1;
	add.s32 	%r179, %r80, %r171;
	mad.lo.s32 	%r178, %r71, 3, %r171;
	add.s32 	%r177, %r24, %r171;
	add.s32 	%r176, %r25, %r171;
	add.s32 	%r175, %r26, %r171;
	add.s32 	%r174, %r27, %r171;
	mov.b32 	%r183, 0;
	mov.u32 	%r173, %r171;
	mov.u32 	%r181, %r22;
$L__BB0_16:
	.pragma "nounroll";
	add.s32 	%r81, %r172, -3;
	mul.wide.u32 	%rd9, %r81, 4;
	add.s64 	%rd10, %rd2, %rd9;
	ld.global.u32 	%r82, [%rd10];
	mul.wide.u32 	%rd11, %r173, 4;
	add.s64 	%rd12, %rd1, %rd11;
	ld.global.u32 	%r83, [%rd12];
	mad.lo.s32 	%r84, %r83, %r82, %r183;
	st.global.u32 	[%rd4], %r84;
	add.s32 	%r85, %r172, -2;
	mul.wide.u32 	%rd13, %r85, 4;
	add.s64 	%rd14, %rd2, %rd13;
	ld.global.u32 	%r86, [%rd14];
	mul.wide.u32 	%rd15, %r180, 4;
	add.s64 	%rd16, %rd1, %rd15;
	ld.global.u32 	%r87, [%rd16];
	mad.lo.s32 	%r88, %r87, %r86, %r84;
	st.global.u32 	[%rd4], %r88;
	add.s32 	%r89, %r172, -1;
	mul.wide.u32 	%rd17, %r89, 4;
	add.s64 	%rd18, %rd2, %rd17;
	ld.global.u32 	%r90, [%rd18];
	mul.wide.u32 	%rd19, %r179, 4;
	add.s64 	%rd20, %rd1, %rd19;
	ld.global.u32 	%r91, [%rd20];
	mad.lo.s32 	%r92, %r91, %r90, %r88;
	st.global.u32 	[%rd4], %r92;
	add.s32 	%r93, %r172, 4;
	mul.wide.u32 	%rd21, %r172, 4;
	add.s64 	%rd22, %rd2, %rd21;
	ld.global.u32 	%r94, [%rd22];
	mul.wide.u32 	%rd23, %r178, 4;
	add.s64 	%rd24, %rd1, %rd23;
	ld.global.u32 	%r95, [%rd24];
	mad.lo.s32 	%r96, %r95, %r94, %r92;
	st.global.u32 	[%rd4], %r96;
	add.s32 	%r97, %r172, 1;
	mul.wide.u32 	%rd25, %r97, 4;
	add.s64 	%rd26, %rd2, %rd25;
	ld.global.u32 	%r98, [%rd26];
	mul.wide.u32 	%rd27, %r177, 4;
	add.s64 	%rd28, %rd1, %rd27;
	ld.global.u32 	%r99, [%rd28];
	mad.lo.s32 	%r100, %r99, %r98, %r96;
	st.global.u32 	[%rd4], %r100;
	add.s32 	%r101, %r172, 2;
	mul.wide.u32 	%rd29, %r101, 4;
	add.s64 	%rd30, %rd2, %rd29;
	ld.global.u32 	%r102, [%rd30];
	mul.wide.u32 	%rd31, %r176, 4;
	add.s64 	%rd32, %rd1, %rd31;
	ld.global.u32 	%r103, [%rd32];
	mad.lo.s32 	%r104, %r103, %r102, %r100;
	st.global.u32 	[%rd4], %r104;
	add.s32 	%r105, %r172, 3;
	mul.wide.u32 	%rd33, %r105, 4;
	add.s64 	%rd34, %rd2, %rd33;
	ld.global.u32 	%r106, [%rd34];
	mul.wide.u32 	%rd35, %r175, 4;
	add.s64 	%rd36, %rd1, %rd35;
	ld.global.u32 	%r107, [%rd36];
	mad.lo.s32 	%r108, %r107, %r106, %r104;
	st.global.u32 	[%rd4], %r108;
	mul.wide.u32 	%rd37, %r93, 4;
	add.s64 	%rd38, %rd2, %rd37;
	ld.global.u32 	%r109, [%rd38];
	mul.wide.u32 	%rd39, %r174, 4;
	add.s64 	%rd40, %rd1, %rd39;
	ld.global.u32 	%r110, [%rd40];
	mad.lo.s32 	%r183, %r110, %r109, %r108;
	st.global.u32 	[%rd4], %r183;
	add.s32 	%r181, %r181, 8;
	add.s32 	%r180, %r180, %r23;
	add.s32 	%r179, %r179, %r23;
	add.s32 	%r178, %r178, %r23;
	add.s32 	%r177, %r177, %r23;
	add.s32 	%r176, %r176, %r23;
	add.s32 	%r175, %r175, %r23;
	add.s32 	%r174, %r174, %r23;
	add.s32 	%r173, %r173, %r23;
	add.s32 	%r172, %r172, 8;
	setp.ne.s32 	%p6, %r181, 0;
	mov.u32 	%r186, %r20;
	@%p6 bra 	$L__BB0_16;
$L__BB0_17:
	setp.eq.s32 	%p7, %r18, 0;
	@%p7 bra 	$L__BB0_25;
	add.s32 	%r111, %r18, -1;
	setp.lt.u32 	%p8, %r111, 3;
	@%p8 bra 	$L__BB0_20;
	add.s32 	%r112, %r186, %r3;
	mul.wide.u32 	%rd41, %r112, 4;
	add.s64 	%rd42, %rd2, %rd41;
	ld.global.u32 	%r113, [%rd42];
	mad.lo.s32 	%r114, %r186, %r71, %r171;
	mul.wide.u32 	%rd43, %r114, 4;
	add.s64 	%rd44, %rd1, %rd43;
	ld.global.u32 	%r115, [%rd44];
	mad.lo.s32 	%r116, %r115, %r113, %r183;
	st.global.u32 	[%rd4], %r116;
	add.s32 	%r117, %r112, 1;
	mul.wide.u32 	%rd45, %r117, 4;
	add.s64 	%rd46, %rd2, %rd45;
	ld.global.u32 	%r118, [%rd46];
	add.s32 	%r119, %r114, %r71;
	mul.wide.u32 	%rd47, %r119, 4;
	add.s64 	%rd48, %rd1, %rd47;
	ld.global.u32 	%r120, [%rd48];
	mad.lo.s32 	%r121, %r120, %r118, %r116;
	st.global.u32 	[%rd4], %r121;
	add.s32 	%r122, %r112, 2;
	mul.wide.u32 	%rd49, %r122, 4;
	add.s64 	%rd50, %rd2, %rd49;
	ld.global.u32 	%r123, [%rd50];
	add.s32 	%r124, %r119, %r71;
	mul.wide.u32 	%rd51, %r124, 4;
	add.s64 	%rd52, %rd1, %rd51;
	ld.global.u32 	%r125, [%rd52];
	mad.lo.s32 	%r126, %r125, %r123, %r121;
	st.global.u32 	[%rd4], %r126;
	add.s32 	%r127, %r112, 3;
	mul.wide.u32 	%rd53, %r127, 4;
	add.s64 	%rd54, %rd2, %rd53;
	ld.global.u32 	%r128, [%rd54];
	add.s32 	%r129, %r124, %r71;
	mul.wide.u32 	%rd55, %r129, 4;
	add.s64 	%rd56, %rd1, %rd55;
	ld.global.u32 	%r130, [%rd56];
	mad.lo.s32 	%r183, %r130, %r128, %r126;
	st.global.u32 	[%rd4], %r183;
	add.s32 	%r186, %r186, 4;
$L__BB0_20:
	setp.eq.s32 	%p9, %r19, 0;
	@%p9 bra 	$L__BB0_25;
	setp.eq.s32 	%p10, %r19, 1;
	@%p10 bra 	$L__BB0_23;
	add.s32 	%r131, %r186, %r3;
	mul.wide.u32 	%rd57, %r131, 4;
	add.s64 	%rd58, %rd2, %rd57;
	ld.global.u32 	%r132, [%rd58];
	mad.lo.s32 	%r133, %r186, %r71, %r171;
	mul.wide.u32 	%rd59, %r133, 4;
	add.s64 	%rd60, %rd1, %rd59;
	ld.global.u32 	%r134, [%rd60];
	mad.lo.s32 	%r135, %r134, %r132, %r183;
	st.global.u32 	[%rd4], %r135;
	add.s32 	%r136, %r131, 1;
	mul.wide.u32 	%rd61, %r136, 4;
	add.s64 	%rd62, %rd2, %rd61;
	ld.global.u32 	%r137, [%rd62];
	add.s32 	%r138, %r133, %r71;
	mul.wide.u32 	%rd63, %r138, 4;
	add.s64 	%rd64, %rd1, %rd63;
	ld.global.u32 	%r139, [%rd64];
	mad.lo.s32 	%r183, %r139, %r137, %r135;
	st.global.u32 	[%rd4], %r183;
	add.s32 	%r186, %r186, 2;
$L__BB0_23:
	setp.eq.s32 	%p11, %r21, 0;
	@%p11 bra 	$L__BB0_25;
	add.s32 	%r140, %r186, %r3;
	mul.wide.u32 	%rd65, %r140, 4;
	add.s64 	%rd66, %rd2, %rd65;
	ld.global.u32 	%r141, [%rd66];
	mad.lo.s32 	%r142, %r186, %r71, %r171;
	mul.wide.u32 	%rd67, %r142, 4;
	add.s64 	%rd68, %rd1, %rd67;
	ld.global.u32 	%r143, [%rd68];
	mad.lo.s32 	%r144, %r143, %r141, %r183;
	st.global.u32 	[%rd4], %r144;
$L__BB0_25:
	add.s32 	%r171, %r171, 1;
	setp.ne.s32 	%p12, %r171, %r71;
	@%p12 bra 	$L__BB0_14;
$L__BB0_26:
	ret;

}
	// .globl	_Z23col_wise_mat_mul_kernelPiS_S_jjj
.visible .entry _Z23col_wise_mat_mul_kernelPiS_S_jjj(
	.param .u64 .ptr .align 1 _Z23col_wise_mat_mul_kernelPiS_S_jjj_param_0,
	.param .u64 .ptr .align 1 _Z23col_wise_mat_mul_kernelPiS_S_jjj_param_1,
	.param .u64 .ptr .align 1 _Z23col_wise_mat_mul_kernelPiS_S_jjj_param_2,
	.param .u32 _Z23col_wise_mat_mul_kernelPiS_S_jjj_param_3,
	.param .u32 _Z23col_wise_mat_mul_kernelPiS_S_jjj_param_4,
	.param .u32 _Z23col_wise_mat_mul_kernelPiS_S_jjj_param_5
)
{
	.reg .pred 	%p<22>;
	.reg .b32 	%r<212>;
	.reg .b64 	%rd<99>;

	ld.param.u64 	%rd5, [_Z23col_wise_mat_mul_kernelPiS_S_jjj_param_0];
	ld.param.u64 	%rd6, [_Z23col_wise_mat_mul_kernelPiS_S_jjj_param_1];
	ld.param.u64 	%rd7, [_Z23col_wise_mat_mul_kernelPiS_S_jjj_param_2];
	ld.param.u32 	%r86, [_Z23col_wise_mat_mul_kernelPiS_S_jjj_param_3];
	ld.param.u32 	%r87, [_Z23col_wise_mat_mul_kernelPiS_S_jjj_param_4];
	ld.param.u32 	%r88, [_Z23col_wise_mat_mul_kernelPiS_S_jjj_param_5];
	cvta.to.global.u64 	%rd1, %rd6;
	cvta.to.global.u64 	%rd2, %rd5;
	cvta.to.global.u64 	%rd3, %rd7;
	mov.u32 	%r89, %ctaid.x;
	mov.u32 	%r90, %ntid.x;
	mul.lo.s32 	%r1, %r89, %r90;
	mov.u32 	%r2, %tid.x;
	add.s32 	%r3, %r1, %r2;
	setp.ge.u32 	%p1, %r3, %r88;
	setp.eq.s32 	%p2, %r86, 0;
	or.pred  	%p3, %p1, %p2;
	@%p3 bra 	$L__BB1_26;
	setp.ne.s32 	%p4, %r87, 0;
	@%p4 bra 	$L__BB1_13;
	add.s32 	%r166, %r86, -1;
	and.b32  	%r4, %r86, 7;
	setp.lt.u32 	%p14, %r166, 7;
	mov.b32 	%r192, 0;
	@%p14 bra 	$L__BB1_5;
	and.b32  	%r192, %r86, -8;
	neg.s32 	%r190, %r192;
	add.s32 	%r167, %r2, %r88;
	add.s32 	%r189, %r167, %r1;
	shl.b32 	%r8, %r88, 3;
	shl.b32 	%r168, %r88, 1;
	add.s32 	%r188, %r3, %r168;
	mad.lo.s32 	%r187, %r88, 3, %r3;
	shl.b32 	%r169, %r88, 2;
	add.s32 	%r186, %r3, %r169;
	mad.lo.s32 	%r185, %r88, 5, %r3;
	mad.lo.s32 	%r184, %r88, 6, %r3;
	mad.lo.s32 	%r183, %r88, 7, %r3;
	mov.u32 	%r182, %r3;
$L__BB1_4:
	.pragma "nounroll";
	mul.wide.u32 	%rd69, %r182, 4;
	add.s64 	%rd70, %rd3, %rd69;
	mov.b32 	%r170, 0;
	st.global.u32 	[%rd70], %r170;
	mul.wide.u32 	%rd71, %r189, 4;
	add.s64 	%rd72, %rd3, %rd71;
	st.global.u32 	[%rd72], %r170;
	mul.wide.u32 	%rd73, %r188, 4;
	add.s64 	%rd74, %rd3, %rd73;
	st.global.u32 	[%rd74], %r170;
	mul.wide.u32 	%rd75, %r187, 4;
	add.s64 	%rd76, %rd3, %rd75;
	st.global.u32 	[%rd76], %r170;
	mul.wide.u32 	%rd77, %r186, 4;
	add.s64 	%rd78, %rd3, %rd77;
	st.global.u32 	[%rd78], %r170;
	mul.wide.u32 	%rd79, %r185, 4;
	add.s64 	%rd80, %rd3, %rd79;
	st.global.u32 	[%rd80], %r170;
	mul.wide.u32 	%rd81, %r184, 4;
	add.s64 	%rd82, %rd3, %rd81;
	st.global.u32 	[%rd82], %r170;
	mul.wide.u32 	%rd83, %r183, 4;
	add.s64 	%rd84, %rd3, %rd83;
	st.global.u32 	[%rd84], %r170;
	add.s32 	%r190, %r190, 8;
	add.s32 	%r189, %r189, %r8;
	add.s32 	%r188, %r188, %r8;
	add.s32 	%r187, %r187, %r8;
	add.s32 	%r186, %r186, %r8;
	add.s32 	%r185, %r185, %r8;
	add.s32 	%r184, %r184, %r8;
	add.s32 	%r183, %r183, %r8;
	add.s32 	%r182, %r182, %r8;
	setp.ne.s32 	%p15, %r190, 0;
	@%p15 bra 	$L__BB1_4;
$L__BB1_5:
	setp.eq.s32 	%p16, %r4, 0;
	@%p16 bra 	$L__BB1_26;
	and.b32  	%r34, %r86, 3;
	setp.lt.u32 	%p17, %r4, 4;
	@%p17 bra 	$L__BB1_8;
	mad.lo.s32 	%r171, %r192, %r88, %r3;
	mul.wide.u32 	%rd85, %r171, 4;
	add.s64 	%rd86, %rd3, %rd85;
	mov.b32 	%r172, 0;
	st.global.u32 	[%rd86], %r172;
	add.s32 	%r173, %r171, %r88;
	mul.wide.u32 	%rd87, %r173, 4;
	add.s64 	%rd88, %rd3, %rd87;
	st.global.u32 	[%rd88], %r172;
	add.s32 	%r174, %r173, %r88;
	mul.wide.u32 	%rd89, %r174, 4;
	add.s64 	%rd90, %rd3, %rd89;
	st.global.u32 	[%rd90], %r172;
	add.s32 	%r175, %r174, %r88;
	mul.wide.u32 	%rd91, %r175, 4;
	add.s64 	%rd92, %rd3, %rd91;
	st.global.u32 	[%rd92], %r172;
	add.s32 	%r192, %r192, 4;
$L__BB1_8:
	setp.eq.s32 	%p18, %r34, 0;
	@%p18 bra 	$L__BB1_26;
	setp.eq.s32 	%p19, %r34, 1;
	@%p19 bra 	$L__BB1_11;
	mad.lo.s32 	%r176, %r192, %r88, %r3;
	mul.wide.u32 	%rd93, %r176, 4;
	add.s64 	%rd94, %rd3, %rd93;
	mov.b32 	%r177, 0;
	st.global.u32 	[%rd94], %r177;
	add.s32 	%r178, %r176, %r88;
	mul.wide.u32 	%rd95, %r178, 4;
	add.s64 	%rd96, %rd3, %rd95;
	st.global.u32 	[%rd96], %r177;
	add.s32 	%r192, %r192, 2;
$L__BB1_11:
	and.b32  	%r179, %r86, 1;
	setp.eq.b32 	%p20, %r179, 1;
	not.pred 	%p21, %p20;
	@%p21 bra 	$L__BB1_26;
	mad.lo.s32 	%r180, %r192, %r88, %r3;
	mul.wide.u32 	%rd97, %r180, 4;
	add.s64 	%rd98, %rd3, %rd97;
	mov.b32 	%r181, 0;
	st.global.u32 	[%rd98], %r181;
	bra.uni 	$L__BB1_26;
$L__BB1_13:
	and.b32  	%r39, %r87, 7;
	and.b32  	%r40, %r87, -8;
	add.s32 	%r92, %r2, %r88;
	add.s32 	%r41, %r92, %r1;
	shl.b32 	%r42, %r88, 3;
	mad.lo.s32 	%r43, %r88, 3, %r3;
	shl.b32 	%r93, %r88, 2;
	add.s32 	%r44, %r3, %r93;
	mad.lo.s32 	%r45, %r88, 5, %r3;
	mad.lo.s32 	%r46, %r88, 6, %r3;
	mad.lo.s32 	%r47, %r88, 7, %r3;
	mov.b32 	%r194, 0;
$L__BB1_14:
	setp.lt.u32 	%p5, %r87, 8;
	mad.lo.s32 	%r95, %r194, %r88, %r3;
	mul.wide.u32 	%rd8, %r95, 4;
	add.s64 	%rd4, %rd3, %rd8;
	mov.b32 	%r206, 0;
	st.global.u32 	[%rd4], %r206;
	mul.lo.s32 	%r49, %r194, %r87;
	mov.u32 	%r209, %r206;
	@%p5 bra 	$L__BB1_17;
	and.b32  	%r97, %r87, -8;
	neg.s32 	%r204, %r97;
	shl.b32 	%r98, %r88, 1;
	add.s32 	%r202, %r3, %r98;
	add.s32 	%r195, %r49, 3;
	mov.b32 	%r206, 0;
	mov.u32 	%r196, %r3;
	mov.u32 	%r197, %r47;
	mov.u32 	%r198, %r46;
	mov.u32 	%r199, %r45;
	mov.u32 	%r200, %r44;
	mov.u32 	%r201, %r43;
	mov.u32 	%r203, %r41;
$L__BB1_16:
	.pragma "nounroll";
	add.s32 	%r99, %r195, -3;
	mul.wide.u32 	%rd9, %r99, 4;
	add.s64 	%rd10, %rd2, %rd9;
	ld.global.u32 	%r100, [%rd10];
	mul.wide.u32 	%rd11, %r196, 4;
	add.s64 	%rd12, %rd1, %rd11;
	ld.global.u32 	%r101, [%rd12];
	mad.lo.s32 	%r102, %r101, %r100, %r206;
	st.global.u32 	[%rd4], %r102;
	add.s32 	%r103, %r195, -2;
	mul.wide.u32 	%rd13, %r103, 4;
	add.s64 	%rd14, %rd2, %rd13;
	ld.global.u32 	%r104, [%rd14];
	mul.wide.u32 	%rd15, %r203, 4;
	add.s64 	%rd16, %rd1, %rd15;
	ld.global.u32 	%r105, [%rd16];
	mad.lo.s32 	%r106, %r105, %r104, %r102;
	st.global.u32 	[%rd4], %r106;
	add.s32 	%r107, %r195, -1;
	mul.wide.u32 	%rd17, %r107, 4;
	add.s64 	%rd18, %rd2, %rd17;
	ld.global.u32 	%r108, [%rd18];
	mul.wide.u32 	%rd19, %r202, 4;
	add.s64 	%rd20, %rd1, %rd19;
	ld.global.u32 	%r109, [%rd20];
	mad.lo.s32 	%r110, %r109, %r108, %r106;
	st.global.u32 	[%rd4], %r110;
	add.s32 	%r111, %r195, 4;
	mul.wide.u32 	%rd21, %r195, 4;
	add.s64 	%rd22, %rd2, %rd21;
	ld.global.u32 	%r112, [%rd22];
	mul.wide.u32 	%rd23, %r201, 4;
	add.s64 	%rd24, %rd1, %rd23;
	ld.global.u32 	%r113, [%rd24];
	mad.lo.s32 	%r114, %r113, %r112, %r110;
	st.global.u32 	[%rd4], %r114;
	add.s32 	%r115, %r195, 1;
	mul.wide.u32 	%rd25, %r115, 4;
	add.s64 	%rd26, %rd2, %rd25;
	ld.global.u32 	%r116, [%rd26];
	mul.wide.u32 	%rd27, %r200, 4;
	add.s64 	%rd28, %rd1, %rd27;
	ld.global.u32 	%r117, [%rd28];
	mad.lo.s32 	%r118, %r117, %r116, %r114;
	st.global.u32 	[%rd4], %r118;
	add.s32 	%r119, %r195, 2;
	mul.wide.u32 	%rd29, %r119, 4;
	add.s64 	%rd30, %rd2, %rd29;
	ld.global.u32 	%r120, [%rd30];
	mul.wide.u32 	%rd31, %r199, 4;
	add.s64 	%rd32, %rd1, %rd31;
	ld.global.u32 	%r121, [%rd32];
	mad.lo.s32 	%r122, %r121, %r120, %r118;
	st.global.u32 	[%rd4], %r122;
	add.s32 	%r123, %r195, 3;
	mul.wide.u32 	%rd33, %r123, 4;
	add.s64 	%rd34, %rd2, %rd33;
	ld.global.u32 	%r124, [%rd34];
	mul.wide.u32 	%rd35, %r198, 4;
	add.s64 	%rd36, %rd1, %rd35;
	ld.global.u32 	%r125, [%rd36];
	mad.lo.s32 	%r126, %r125, %r124, %r122;
	st.global.u32 	[%rd4], %r126;
	mul.wide.u32 	%rd37, %r111, 4;
	add.s64 	%rd38, %rd2, %rd37;
	ld.global.u32 	%r127, [%rd38];
	mul.wide.u32 	%rd39, %r197, 4;
	add.s64 	%rd40, %rd1, %rd39;
	ld.global.u32 	%r128, [%rd40];
	mad.lo.s32 	%r206, %r128, %r127, %r126;
	st.global.u32 	[%rd4], %r206;
	add.s32 	%r204, %r204, 8;
	add.s32 	%r203, %r203, %r42;
	add.s32 	%r202, %r202, %r42;
	add.s32 	%r201, %r201, %r42;
	add.s32 	%r200, %r200, %r42;
	add.s32 	%r199, %r199, %r42;
	add.s32 	%r198, %r198, %r42;
	add.s32 	%r197, %r197, %r42;
	add.s32 	%r196, %r196, %r42;
	add.s32 	%r195, %r195, 8;
	setp.ne.s32 	%p6, %r204, 0;
	mov.u32 	%r209, %r40;
	@%p6 bra 	$L__BB1_16;
$L__BB1_17:
	setp.eq.s32 	%p7, %r39, 0;
	@%p7 bra 	$L__BB1_25;
	add.s32 	%r129, %r39, -1;
	setp.lt.u32 	%p8, %r129, 3;
	@%p8 bra 	$L__BB1_20;
	add.s32 	%r130, %r209, %r49;
	mul.wide.u32 	%rd41, %r130, 4;
	add.s64 	%rd42, %rd2, %rd41;
	ld.global.u32 	%r131, [%rd42];
	mad.lo.s32 	%r132, %r209, %r88, %r3;
	mul.wide.u32 	%rd43, %r132, 4;
	add.s64 	%rd44, %rd1, %rd43;
	ld.global.u32 	%r133, [%rd44];
	mad.lo.s32 	%r134, %r133, %r131, %r206;
	st.global.u32 	[%rd4], %r134;
	add.s32 	%r135, %r130, 1;
	mul.wide.u32 	%rd45, %r135, 4;
	add.s64 	%rd46, %rd2, %rd45;
	ld.global.u32 	%r136, [%rd46];
	add.s32 	%r137, %r132, %r88;
	mul.wide.u32 	%rd47, %r137, 4;
	add.s64 	%rd48, %rd1, %rd47;
	ld.global.u32 	%r138, [%rd48];
	mad.lo.s32 	%r139, %r138, %r136, %r134;
	st.global.u32 	[%rd4], %r139;
	add.s32 	%r140, %r130, 2;
	mul.wide.u32 	%rd49, %r140, 4;
	add.s64 	%rd50, %rd2, %rd49;
	ld.global.u32 	%r141, [%rd50];
	add.s32 	%r142, %r137, %r88;
	mul.wide.u32 	%rd51, %r142, 4;
	add.s64 	%rd52, %rd1, %rd51;
	ld.global.u32 	%r143, [%rd52];
	mad.lo.s32 	%r144, %r143, %r141, %r139;
	st.global.u32 	[%rd4], %r144;
	add.s32 	%r145, %r130, 3;
	mul.wide.u32 	%rd53, %r145, 4;
	add.s64 	%rd54, %rd2, %rd53;
	ld.global.u32 	%r146, [%rd54];
	add.s32 	%r147, %r142, %r88;
	mul.wide.u32 	%rd55, %r147, 4;
	add.s64 	%rd56, %rd1, %rd55;
	ld.global.u32 	%r148, [%rd56];
	mad.lo.s32 	%r206, %r148, %r146, %r144;
	st.global.u32 	[%rd4], %r206;
	add.s32 	%r209, %r209, 4;
$L__BB1_20:
	and.b32  	%r149, %r87, 3;
	setp.eq.s32 	%p9, %r149, 0;
	@%p9 bra 	$L__BB1_25;
	setp.eq.s32 	%p10, %r149, 1;
	@%p10 bra 	$L__BB1_23;
	add.s32 	%r150, %r209, %r49;
	mul.wide.u32 	%rd57, %r150, 4;
	add.s64 	%rd58, %rd2, %rd57;
	ld.global.u32 	%r151, [%rd58];
	mad.lo.s32 	%r152, %r209, %r88, %r3;
	mul.wide.u32 	%rd59, %r152, 4;
	add.s64 	%rd60, %rd1, %rd59;
	ld.global.u32 	%r153, [%rd60];
	mad.lo.s32 	%r154, %r153, %r151, %r206;
	st.global.u32 	[%rd4], %r154;
	add.s32 	%r155, %r150, 1;
	mul.wide.u32 	%rd61, %r155, 4;
	add.s64 	%rd62, %rd2, %rd61;
	ld.global.u32 	%r156, [%rd62];
	add.s32 	%r157, %r152, %r88;
	mul.wide.u32 	%rd63, %r157, 4;
	add.s64 	%rd64, %rd1, %rd63;
	ld.global.u32 	%r158, [%rd64];
	mad.lo.s32 	%r206, %r158, %r156, %r154;
	st.global.u32 	[%rd4], %r206;
	add.s32 	%r209, %r209, 2;
$L__BB1_23:
	and.b32  	%r159, %r87, 1;
	setp.eq.b32 	%p11, %r159, 1;
	not.pred 	%p12, %p11;
	@%p12 bra 	$L__BB1_25;
	add.s32 	%r160, %r209, %r49;
	mul.wide.u32 	%rd65, %r160, 4;
	add.s64 	%rd66, %rd2, %rd65;
	ld.global.u32 	%r161, [%rd66];
	mad.lo.s32 	%r162, %r209, %r88, %r3;
	mul.wide.u32 	%rd67, %r162, 4;
	add.s64 	%rd68, %rd1, %rd67;
	ld.global.u32 	%r163, [%rd68];
	mad.lo.s32 	%r164, %r163, %r161, %r206;
	st.global.u32 	[%rd4], %r164;
$L__BB1_25:
	add.s32 	%r194, %r194, 1;
	setp.ne.s32 	%p13, %r194, %r86;
	@%p13 bra 	$L__BB1_14;
$L__BB1_26:
	ret;

}


// ===== COMPILED SASS (sm_100) =====

	.target	sm_100

	.elftype	@"ET_EXEC"


//--------------------- .note.nv.tkinfo           --------------------------
	.section	.note.nv.tkinfo,"",@"SHT_NOTE"
	.sectionflags	@"SHF_NOTE_NV_TKINFO"
	.tkinfo
        /*0018*/ 	.word	0x00000002
        /*0030*/ 	.string	""
        /*0030*/ 	.string	"ptxas"
        /*0030*/ 	.string	"Cuda compilation tools, release 13.0, V13.0.88"
        /*0030*/ 	.string	"Build cuda_13.0.r13.0/compiler.36424714_0"
        /*0030*/ 	.string	"-arch sm_100 -m 64 "



//--------------------- .note.nv.cuinfo           --------------------------
	.section	.note.nv.cuinfo,"",@"SHT_NOTE"
	.sectionflags	@"SHF_NOTE_NV_CUINFO"
        /*0018*/ 	.short	0x0002
        /*001a*/ 	.short	0x0064
        /*001c*/ 	.short	0x0082
	.zero		2


//--------------------- .nv.info                  --------------------------
	.section	.nv.info,"",@"SHT_CUDA_INFO"
	.align	4


	//----- nvinfo : EIATTR_REGCOUNT
	.align		4
        /*0000*/ 	.byte	0x04, 0x2f
        /*0002*/ 	.short	(.L_1 - .L_0)
	.align		4
.L_0:
        /*0004*/ 	.word	index@(_Z23row_wise_mat_mul_kernelPiS_S_jjj)
        /*0008*/ 	.word	0x00000020


	//----- nvinfo : EIATTR_FRAME_SIZE
	.align		4
.L_1:
        /*000c*/ 	.byte	0x04, 0x11
        /*000e*/ 	.short	(.L_3 - .L_2)
	.align		4
.L_2:
        /*0010*/ 	.word	index@(_Z23row_wise_mat_mul_kernelPiS_S_jjj)
        /*0014*/ 	.word	0x00000000


	//----- nvinfo : EIATTR_REGCOUNT
	.align		4
.L_3:
        /*0018*/ 	.byte	0x04, 0x2f
        /*001a*/ 	.short	(.L_5 - .L_4)
	.align		4
.L_4:
        /*001c*/ 	.word	index@(_Z23col_wise_mat_mul_kernelPiS_S_jjj)
        /*0020*/ 	.word	0x00000020


	//----- nvinfo : EIATTR_FRAME_SIZE
	.align		4
.L_5:
        /*0024*/ 	.byte	0x04, 0x11
        /*0026*/ 	.short	(.L_7 - .L_6)
	.align		4
.L_6:
        /*0028*/ 	.word	index@(_Z23col_wise_mat_mul_kernelPiS_S_jjj)
        /*002c*/ 	.word	0x00000000


	//----- nvinfo : EIATTR_MIN_STACK_SIZE
	.align		4
.L_7:
        /*0030*/ 	.byte	0x04, 0x12
        /*0032*/ 	.short	(.L_9 - .L_8)
	.align		4
.L_8:
        /*0034*/ 	.word	index@(_Z23col_wise_mat_mul_kernelPiS_S_jjj)
        /*0038*/ 	.word	0x00000000


	//----- nvinfo : EIATTR_MIN_STACK_SIZE
	.align		4
.L_9:
        /*003c*/ 	.byte	0x04, 0x12
        /*003e*/ 	.short	(.L_11 - .L_10)
	.align		4
.L_10:
        /*0040*/ 	.word	index@(_Z23row_wise_mat_mul_kernelPiS_S_jjj)
        /*0044*/ 	.word	0x00000000
.L_11:


//--------------------- .nv.compat                --------------------------
	.section	.nv.compat,"",@"SHT_CUDA_COMPAT_INFO"
	.align	4
        /*0000*/ 	.byte	0x02, 0x09, 0x00, 0x00, 0x02, 0x02, 0x01, 0x00, 0x02, 0x05, 0x05, 0x00, 0x03, 0x07, 0x01, 0x01
        /*0010*/ 	.byte	0x02, 0x03, 0x00, 0x00, 0x02, 0x06, 0x01, 0x00, 0x04, 0x0b, 0x08, 0x00, 0x09, 0x00, 0x00, 0x00
        /*0020*/ 	.byte	0x00, 0x00, 0x00, 0x00


//--------------------- .nv.info._Z23col_wise_mat_mul_kernelPiS_S_jjj --------------------------
	.section	.nv.info._Z23col_wise_mat_mul_kernelPiS_S_jjj,"",@"SHT_CUDA_INFO"
	.sectionflags	@""
	.align	4


	//----- nvinfo : EIATTR_CUDA_API_VERSION
	.align		4
        /*0000*/ 	.byte	0x04, 0x37
        /*0002*/ 	.short	(.L_13 - .L_12)
.L_12:
        /*0004*/ 	.word	0x00000082


	//----- nvinfo : EIATTR_KPARAM_INFO
	.align		4
.L_13:
        /*0008*/ 	.byte	0x04, 0x17
        /*000a*/ 	.short	(.L_15 - .L_14)
.L_14:
        /*000c*/ 	.word	0x00000000
        /*0010*/ 	.short	0x0005
        /*0012*/ 	.short	0x0020
        /*0014*/ 	.byte	0x00, 0xf0, 0x11, 0x00


	//----- nvinfo : EIATTR_KPARAM_INFO
	.align		4
.L_15:
        /*0018*/ 	.byte	0x04, 0x17
        /*001a*/ 	.short	(.L_17 - .L_16)
.L_16:
        /*001c*/ 	.word	0x00000000
        /*0020*/ 	.short	0x0004
        /*0022*/ 	.short	0x001c
        /*0024*/ 	.byte	0x00, 0xf0, 0x11, 0x00


	//----- nvinfo : EIATTR_KPARAM_INFO
	.align		4
.L_17:
        /*0028*/ 	.byte	0x04, 0x17
        /*002a*/ 	.short	(.L_19 - .L_18)
.L_18:
        /*002c*/ 	.word	0x00000000
        /*0030*/ 	.short	0x0003
        /*0032*/ 	.short	0x0018
        /*0034*/ 	.byte	0x00, 0xf0, 0x11, 0x00


	//----- nvinfo : EIATTR_KPARAM_INFO
	.align		4
.L_19:
        /*0038*/ 	.byte	0x04, 0x17
        /*003a*/ 	.short	(.L_21 - .L_20)
.L_20:
        /*003c*/ 	.word	0x00000000
        /*0040*/ 	.short	0x0002
        /*0042*/ 	.short	0x0010
        /*0044*/ 	.byte	0x00, 0xf5, 0x21, 0x00


	//----- nvinfo : EIATTR_KPARAM_INFO
	.align		4
.L_21:
        /*0048*/ 	.byte	0x04, 0x17
        /*004a*/ 	.short	(.L_23 - .L_22)
.L_22:
        /*004c*/ 	.word	0x00000000
        /*0050*/ 	.short	0x0001
        /*0052*/ 	.short	0x0008
        /*0054*/ 	.byte	0x00, 0xf5, 0x21, 0x00


	//----- nvinfo : EIATTR_KPARAM_INFO
	.align		4
.L_23:
        /*0058*/ 	.byte	0x04, 0x17
        /*005a*/ 	.short	(.L_25 - .L_24)
.L_24:
        /*005c*/ 	.word	0x00000000
        /*0060*/ 	.short	0x0000
        /*0062*/ 	.short	0x0000
        /*0064*/ 	.byte	0x00, 0xf5, 0x21, 0x00


	//----- nvinfo : EIATTR_SPARSE_MMA_MASK
	.align		4
.L_25:
        /*0068*/ 	.byte	0x03, 0x50
        /*006a*/ 	.short	0x0000


	//----- nvinfo : EIATTR_MAXREG_COUNT
	.align		4
        /*006c*/ 	.byte	0x03, 0x1b
        /*006e*/ 	.short	0x00ff


	//----- nvinfo : EIATTR_MERCURY_ISA_VERSION
	.align		4
        /*0070*/ 	.byte	0x03, 0x5f
        /*0072*/ 	.short	0x0101


	//----- nvinfo : EIATTR_VRC_CTA_INIT_COUNT
	.align		4
        /*0074*/ 	.byte	0x02, 0x4a
	.zero		1
	.zero		1


	//----- nvinfo : EIATTR_EXIT_INSTR_OFFSETS
	.align		4
        /*0078*/ 	.byte	0x04, 0x1c
        /*007a*/ 	.short	(.L_27 - .L_26)


	//   ....[0]....
.L_26:
        /*007c*/ 	.word	0x000000a0


	//   ....[1]....
        /*0080*/ 	.word	0x000003b0


	//   ....[2]....
        /*0084*/ 	.word	0x000004e0


	//   ....[3]....
        /*0088*/ 	.word	0x000005b0


	//   ....[4]....
        /*008c*/ 	.word	0x00000600


	//   ....[5]....
        /*0090*/ 	.word	0x00001400


	//----- nvinfo : EIATTR_CBANK_PARAM_SIZE
	.align		4
.L_27:
        /*0094*/ 	.byte	0x03, 0x19
        /*0096*/ 	.short	0x0024


	//----- nvinfo : EIATTR_PARAM_CBANK
	.align		4
        /*0098*/ 	.byte	0x04, 0x0a
        /*009a*/ 	.short	(.L_29 - .L_28)
	.align		4
.L_28:
        /*009c*/ 	.word	index@(.nv.constant0._Z23col_wise_mat_mul_kernelPiS_S_jjj)
        /*00a0*/ 	.short	0x0380
        /*00a2*/ 	.short	0x0024


	//----- nvinfo : EIATTR_SW_WAR
	.align		4
.L_29:
        /*00a4*/ 	.byte	0x04, 0x36
        /*00a6*/ 	.short	(.L_31 - .L_30)
.L_30:
        /*00a8*/ 	.word	0x00000008
.L_31:


//--------------------- .nv.info._Z23row_wise_mat_mul_kernelPiS_S_jjj --------------------------
	.section	.nv.info._Z23row_wise_mat_mul_kernelPiS_S_jjj,"",@"SHT_CUDA_INFO"
	.sectionflags	@""
	.align	4


	//----- nvinfo : EIATTR_CUDA_API_VERSION
	.align		4
        /*0000*/ 	.byte	0x04, 0x37
        /*0002*/ 	.short	(.L_33 - .L_32)
.L_32:
        /*0004*/ 	.word	0x00000082


	//----- nvinfo : EIATTR_KPARAM_INFO
	.align		4
.L_33:
        /*0008*/ 	.byte	0x04, 0x17
        /*000a*/ 	.short	(.L_35 - .L_34)
.L_34:
        /*000c*/ 	.word	0x00000000
        /*0010*/ 	.short	0x0005
        /*0012*/ 	.short	0x0020
        /*0014*/ 	.byte	0x00, 0xf0, 0x11, 0x00


	//----- nvinfo : EIATTR_KPARAM_INFO
	.align		4
.L_35:
        /*0018*/ 	.byte	0x04, 0x17
        /*001a*/ 	.short	(.L_37 - .L_36)
.L_36:
        /*001c*/ 	.word	0x00000000
        /*0020*/ 	.short	0x0004
        /*0022*/ 	.short	0x001c
        /*0024*/ 	.byte	0x00, 0xf0, 0x11, 0x00


	//----- nvinfo : EIATTR_KPARAM_INFO
	.align		4
.L_37:
        /*0028*/ 	.byte	0x04, 0x17
        /*002a*/ 	.short	(.L_39 - .L_38)
.L_38:
        /*002c*/ 	.word	0x00000000
        /*0030*/ 	.short	0x0003
        /*0032*/ 	.short	0x0018
        /*0034*/ 	.byte	0x00, 0xf0, 0x11, 0x00


	//----- nvinfo : EIATTR_KPARAM_INFO
	.align		4
.L_39:
        /*0038*/ 	.byte	0x04, 0x17
        /*003a*/ 	.short	(.L_41 - .L_40)
.L_40:
        /*003c*/ 	.word	0x00000000
        /*0040*/ 	.short	0x0002
        /*0042*/ 	.short	0x0010
        /*0044*/ 	.byte	0x00, 0xf5, 0x21, 0x00


	//----- nvinfo : EIATTR_KPARAM_INFO
	.align		4
.L_41:
        /*0048*/ 	.byte	0x04, 0x17
        /*004a*/ 	.short	(.L_43 - .L_42)
.L_42:
        /*004c*/ 	.word	0x00000000
        /*0050*/ 	.short	0x0001
        /*0052*/ 	.short	0x0008
        /*0054*/ 	.byte	0x00, 0xf5, 0x21, 0x00


	//----- nvinfo : EIATTR_KPARAM_INFO
	.align		4
.L_43:
        /*0058*/ 	.byte	0x04, 0x17
        /*005a*/ 	.short	(.L_45 - .L_44)
.L_44:
        /*005c*/ 	.word	0x00000000
        /*0060*/ 	.short	0x0000
        /*0062*/ 	.short	0x0000
        /*0064*/ 	.byte	0x00, 0xf5, 0x21, 0x00


	//----- nvinfo : EIATTR_SPARSE_MMA_MASK
	.align		4
.L_45:
        /*0068*/ 	.byte	0x03, 0x50
        /*006a*/ 	.short	0x0000


	//----- nvinfo : EIATTR_MAXREG_COUNT
	.align		4
        /*006c*/ 	.byte	0x03, 0x1b
        /*006e*/ 	.short	0x00ff


	//----- nvinfo : EIATTR_MERCURY_ISA_VERSION
	.align		4
        /*0070*/ 	.byte	0x03, 0x5f
        /*0072*/ 	.short	0x0101


	//----- nvinfo : EIATTR_VRC_CTA_INIT_COUNT
	.align		4
        /*0074*/ 	.byte	0x02, 0x4a
	.zero		1
	.zero		1


	//----- nvinfo : EIATTR_EXIT_INSTR_OFFSETS
	.align		4
        /*0078*/ 	.byte	0x04, 0x1c
        /*007a*/ 	.short	(.L_47 - .L_46)


	//   ....[0]....
.L_46:
        /*007c*/ 	.word	0x00000090


	//   ....[1]....
        /*0080*/ 	.word	0x00000330


	//   ....[2]....
        /*0084*/ 	.word	0x00000460


	//   ....[3]....
        /*0088*/ 	.word	0x00000530


	//   ....[4]....
        /*008c*/ 	.word	0x00000580


	//   ....[5]....
        /*0090*/ 	.word	0x00001050


	//----- nvinfo : EIATTR_CBANK_PARAM_SIZE
	.align		4
.L_47:
        /*0094*/ 	.byte	0x03, 0x19
        /*0096*/ 	.short	0x0024


	//----- nvinfo : EIATTR_PARAM_CBANK
	.align		4
        /*0098*/ 	.byte	0x04, 0x0a
        /*009a*/ 	.short	(.L_49 - .L_48)
	.align		4
.L_48:
        /*009c*/ 	.word	index@(.nv.constant0._Z23row_wise_mat_mul_kernelPiS_S_jjj)
        /*00a0*/ 	.short	0x0380
        /*00a2*/ 	.short	0x0024


	//----- nvinfo : EIATTR_SW_WAR
	.align		4
.L_49:
        /*00a4*/ 	.byte	0x04, 0x36
        /*00a6*/ 	.short	(.L_51 - .L_50)
.L_50:
        /*00a8*/ 	.word	0x00000008
.L_51:


//--------------------- .nv.callgraph             --------------------------
	.section	.nv.callgraph,"",@"SHT_CUDA_CALLGRAPH"
	.align	4
	.sectionentsize	8
	.align		4
        /*0000*/ 	.word	0x00000000
	.align		4
        /*0004*/ 	.word	0xffffffff
	.align		4
        /*0008*/ 	.word	0x00000000
	.align		4
        /*000c*/ 	.word	0xfffffffe
	.align		4
        /*0010*/ 	.word	0x00000000
	.align		4
        /*0014*/ 	.word	0xfffffffd
	.align		4
        /*0018*/ 	.word	0x00000000
	.align		4
        /*001c*/ 	.word	0xfffffffc


//--------------------- .text._Z23col_wise_mat_mul_kernelPiS_S_jjj --------------------------
	.section	.text._Z23col_wise_mat_mul_kernelPiS_S_jjj,"ax",@progbits
	.align	128
        .global         _Z23col_wise_mat_mul_kernelPiS_S_jjj
        .type           _Z23col_wise_mat_mul_kernelPiS_S_jjj,@function
        .size           _Z23col_wise_mat_mul_kernelPiS_S_jjj,(.L_x_22 - _Z23col_wise_mat_mul_kernelPiS_S_jjj)
        .other          _Z23col_wise_mat_mul_kernelPiS_S_jjj,@"STO_CUDA_ENTRY STV_DEFAULT"
_Z23col_wise_mat_mul_kernelPiS_S_jjj:
.text._Z23col_wise_mat_mul_kernelPiS_S_jjj:
[----:B------:R-:W-:Y:S01]  /*0000*/  LDC R1, c[0x0][0x37c] ;  /* 0x0000df00ff017b82 */ /* 0x000fe20000000800 */
[----:B------:R-:W0:Y:S07]  /*0010*/  S2R R6, SR_TID.X ;  /* 0x0000000000067919 */ /* 0x000e2e0000002100 */
[----:B------:R-:W1:Y:S01]  /*0020*/  S2UR UR4, SR_CTAID.X ;  /* 0x00000000000479c3 */ /* 0x000e620000002500 */
[----:B------:R-:W1:Y:S07]  /*0030*/  LDCU UR5, c[0x0][0x360] ;  /* 0x00006c00ff0577ac */ /* 0x000e6e0008000800 */
[----:B------:R-:W2:Y:S08]  /*0040*/  LDC R2, c[0x0][0x398] ;  /* 0x0000e600ff027b82 */ /* 0x000eb00000000800 */
[----:B------:R-:W3:Y:S01]  /*0050*/  LDC R7, c[0x0][0x3a0] ;  /* 0x0000e800ff077b82 */ /* 0x000ee20000000800 */
[----:B-1----:R-:W-:-:S06]  /*0060*/  UIMAD UR4, UR4, UR5, URZ ;  /* 0x00000005040472a4 */ /* 0x002fcc000f8e02ff */
[----:B0-----:R-:W-:Y:S02]  /*0070*/  IADD3 R0, PT, PT, R6, UR4, RZ ;  /* 0x0000000406007c10 */ /* 0x001fe4000fffe0ff */
[----:B--2---:R-:W-:-:S04]  /*0080*/  ISETP.NE.AND P0, PT, R2, RZ, PT ;  /* 0x000000ff0200720c */ /* 0x004fc80003f05270 */
[----:B---3--:R-:W-:-:S13]  /*0090*/  ISETP.GE.U32.OR P0, PT, R0, R7, !P0 ;  /* 0x000000070000720c */ /* 0x008fda0004706470 */
[----:B------:R-:W-:Y:S05]  /*00a0*/  @P0 EXIT ;  /* 0x000000000000094d */ /* 0x000fea0003800000 */
[----:B------:R-:W0:Y:S01]  /*00b0*/  LDCU UR5, c[0x0][0x39c] ;  /* 0x00007380ff0577ac */ /* 0x000e220008000800 */
[----:B------:R-:W1:Y:S01]  /*00c0*/  LDCU.64 UR14, c[0x0][0x358] ;  /* 0x00006b00ff0e77ac */ /* 0x000e620008000a00 */
[----:B0-----:R-:W-:-:S09]  /*00d0*/  UISETP.NE.AND UP0, UPT, UR5, URZ, UPT ;  /* 0x000000ff0500728c */ /* 0x001fd2000bf05270 */
[----:B-1----:R-:W-:Y:S05]  /*00e0*/  BRA.U UP0, `(.L_x_0) ;  /* 0x0000000500487547 */ /* 0x002fea000b800000 */
[C---:B------:R-:W-:Y:S02]  /*00f0*/  IADD3 R4, PT, PT, R2.reuse, -0x1, RZ ;  /* 0xffffffff02047810 */ /* 0x040fe40007ffe0ff */
[----:B------:R-:W-:Y:S02]  /*0100*/  LOP3.LUT R3, R2, 0x7, RZ, 0xc0, !PT ;  /* 0x0000000702037812 */ /* 0x000fe400078ec0ff */
[----:B------:R-:W-:Y:S01]  /*0110*/  ISETP.GE.U32.AND P1, PT, R4, 0x7, PT ;  /* 0x000000070400780c */ /* 0x000fe20003f26070 */
[----:B------:R-:W-:Y:S01]  /*0120*/  IMAD.MOV.U32 R4, RZ, RZ, RZ ;  /* 0x000000ffff047224 */ /* 0x000fe200078e00ff */
[----:B------:R-:W-:-:S11]  /*0130*/  ISETP.NE.AND P0, PT, R3, RZ, PT ;  /* 0x000000ff0300720c */ /* 0x000fd60003f05270 */
[----:B------:R-:W-:Y:S05]  /*0140*/  @!P1 BRA `(.L_x_1) ;  /* 0x0000000000989947 */ /* 0x000fea0003800000 */
[----:B------:R-:W0:Y:S01]  /*0150*/  LDC.64 R14, c[0x0][0x390] ;  /* 0x0000e400ff0e7b82 */ /* 0x000e220000000a00 */
[----:B------:R-:W-:Y:S01]  /*0160*/  LOP3.LUT R4, R2, 0xfffffff8, RZ, 0xc0, !PT ;  /* 0xfffffff802047812 */ /* 0x000fe200078ec0ff */
[C---:B------:R-:W-:Y:S01]  /*0170*/  IMAD R8, R7.reuse, 0x3, R0 ;  /* 0x0000000307087824 */ /* 0x040fe200078e0200 */
[C---:B------:R-:W-:Y:S01]  /*0180*/  IADD3 R13, PT, PT, R7.reuse, UR4, R6 ;  /* 0x00000004070d7c10 */ /* 0x040fe2000fffe006 */
[C-C-:B------:R-:W-:Y:S01]  /*0190*/  IMAD R12, R7.reuse, 0x5, R0.reuse ;  /* 0x00000005070c7824 */ /* 0x140fe200078e0200 */
[CC--:B------:R-:W-:Y:S01]  /*01a0*/  LEA R6, R7.reuse, R0.reuse, 0x1 ;  /* 0x0000000007067211 */ /* 0x0c0fe200078e08ff */
[C-C-:B------:R-:W-:Y:S01]  /*01b0*/  IMAD R5, R7.reuse, 0x6, R0.reuse ;  /* 0x0000000607057824 */ /* 0x140fe200078e0200 */
[C---:B------:R-:W-:Y:S01]  /*01c0*/  LEA R10, R7.reuse, R0, 0x2 ;  /* 0x00000000070a7211 */ /* 0x040fe200078e10ff */
[--C-:B------:R-:W-:Y:S01]  /*01d0*/  IMAD R9, R7, 0x7, R0.reuse ;  /* 0x0000000707097824 */ /* 0x100fe200078e0200 */
[----:B------:R-:W-:Y:S01]  /*01e0*/  IADD3 R28, PT, PT, -R4, RZ, RZ ;  /* 0x000000ff041c7210 */ /* 0x000fe20007ffe1ff */
[----:B------:R-:W-:-:S07]  /*01f0*/  IMAD.MOV.U32 R11, RZ, RZ, R0 ;  /* 0x000000ffff0b7224 */ /* 0x000fce00078e0000 */
.L_x_2:
[----:B------:R-:W-:Y:S01]  /*0200*/  IADD3 R28, PT, PT, R28, 0x8, RZ ;  /* 0x000000081c1c7810 */ /* 0x000fe20007ffe0ff */
[----:B0-2---:R-:W-:-:S03]  /*0210*/  IMAD.WIDE.U32 R18, R11, 0x4, R14 ;  /* 0x000000040b127825 */ /* 0x005fc600078e000e */
[----:B------:R-:W-:Y:S01]  /*0220*/  ISETP.NE.AND P1, PT, R28, RZ, PT ;  /* 0x000000ff1c00720c */ /* 0x000fe20003f25270 */
[--C-:B------:R-:W-:Y:S01]  /*0230*/  IMAD.WIDE.U32 R16, R13, 0x4, R14.reuse ;  /* 0x000000040d107825 */ /* 0x100fe200078e000e */
[----:B------:R0:W-:Y:S01]  /*0240*/  STG.E desc[UR14][R18.64], RZ ;  /* 0x000000ff12007986 */ /* 0x0001e2000c10190e */
[C---:B------:R-:W-:Y:S02]  /*0250*/  LEA R13, R7.reuse, R13, 0x3 ;  /* 0x0000000d070d7211 */ /* 0x040fe400078e18ff */
[--C-:B------:R-:W-:Y:S01]  /*0260*/  IMAD.WIDE.U32 R26, R6, 0x4, R14.reuse ;  /* 0x00000004061a7825 */ /* 0x100fe200078e000e */
[----:B------:R1:W-:Y:S01]  /*0270*/  STG.E desc[UR14][R16.64], RZ ;  /* 0x000000ff10007986 */ /* 0x0003e2000c10190e */
[C---:B------:R-:W-:Y:S02]  /*0280*/  LEA R6, R7.reuse, R6, 0x3 ;  /* 0x0000000607067211 */ /* 0x040fe400078e18ff */
[--C-:B------:R-:W-:Y:S01]  /*0290*/  IMAD.WIDE.U32 R24, R8, 0x4, R14.reuse ;  /* 0x0000000408187825 */ /* 0x100fe200078e000e */
[----:B------:R2:W-:Y:S03]  /*02a0*/  STG.E desc[UR14][R26.64], RZ ;  /* 0x000000ff1a007986 */ /* 0x0005e6000c10190e */
[----:B0-----:R-:W-:Y:S01]  /*02b0*/  IMAD.WIDE.U32 R18, R12, 0x4, R14 ;  /* 0x000000040c127825 */ /* 0x001fe200078e000e */
[----:B------:R2:W-:Y:S01]  /*02c0*/  STG.E desc[UR14][R24.64], RZ ;  /* 0x000000ff18007986 */ /* 0x0005e2000c10190e */
[----:B------:R-:W-:-:S02]  /*02d0*/  LEA R12, R7, R12, 0x3 ;  /* 0x0000000c070c7211 */ /* 0x000fc400078e18ff */
[----:B-1----:R-:W-:Y:S01]  /*02e0*/  IMAD.WIDE.U32 R16, R10, 0x4, R14 ;  /* 0x000000040a107825 */ /* 0x002fe200078e000e */
[----:B------:R-:W-:-:S03]  /*02f0*/  LEA R10, R7, R10, 0x3 ;  /* 0x0000000a070a7211 */ /* 0x000fc600078e18ff */
[--C-:B------:R-:W-:Y:S01]  /*0300*/  IMAD.WIDE.U32 R20, R5, 0x4, R14.reuse ;  /* 0x0000000405147825 */ /* 0x100fe200078e000e */
[----:B------:R2:W-:Y:S01]  /*0310*/  STG.E desc[UR14][R16.64], RZ ;  /* 0x000000ff10007986 */ /* 0x0005e2000c10190e */
[----:B------:R-:W-:Y:S02]  /*0320*/  LEA R5, R7, R5, 0x3 ;  /* 0x0000000507057211 */ /* 0x000fe400078e18ff */
[----:B------:R-:W-:Y:S01]  /*0330*/  IMAD.WIDE.U32 R22, R9, 0x4, R14 ;  /* 0x0000000409167825 */ /* 0x000fe200078e000e */
[----:B------:R2:W-:Y:S03]  /*0340*/  STG.E desc[UR14][R18.64], RZ ;  /* 0x000000ff12007986 */ /* 0x0005e6000c10190e */
[C---:B------:R-:W-:Y:S01]  /*0350*/  IMAD R11, R7.reuse, 0x8, R11 ;  /* 0x00000008070b7824 */ /* 0x040fe200078e020b */
[----:B------:R2:W-:Y:S01]  /*0360*/  STG.E desc[UR14][R20.64], RZ ;  /* 0x000000ff14007986 */ /* 0x0005e2000c10190e */
[----:B------:R-:W-:-:S02]  /*0370*/  IMAD R8, R7, 0x8, R8 ;  /* 0x0000000807087824 */ /* 0x000fc400078e0208 */
[----:B------:R-:W-:Y:S01]  /*0380*/  IMAD R9, R7, 0x8, R9 ;  /* 0x0000000807097824 */ /* 0x000fe200078e0209 */
[----:B------:R2:W-:Y:S01]  /*0390*/  STG.E desc[UR14][R22.64], RZ ;  /* 0x000000ff16007986 */ /* 0x0005e2000c10190e */
[----:B------:R-:W-:Y:S05]  /*03a0*/  @P1 BRA `(.L_x_2) ;  /* 0xfffffffc00941947 */ /* 0x000fea000383ffff */
.L_x_1:
[----:B------:R-:W-:Y:S05]  /*03b0*/  @!P0 EXIT ;  /* 0x000000000000894d */ /* 0x000fea0003800000 */
[----:B------:R-:W-:Y:S02]  /*03c0*/  ISETP.GE.U32.AND P0, PT, R3, 0x4, PT ;  /* 0x000000040300780c */ /* 0x000fe40003f06070 */
[----:B------:R-:W-:-:S04]  /*03d0*/  LOP3.LUT R5, R2, 0x3, RZ, 0xc0, !PT ;  /* 0x0000000302057812 */ /* 0x000fc800078ec0ff */
[----:B------:R-:W-:-:S07]  /*03e0*/  ISETP.NE.AND P1, PT, R5, RZ, PT ;  /* 0x000000ff0500720c */ /* 0x000fce0003f25270 */
[----:B------:R-:W-:Y:S06]  /*03f0*/  @!P0 BRA `(.L_x_3) ;  /* 0x0000000000388947 */ /* 0x000fec0003800000 */
[----:B------:R-:W0:Y:S01]  /*0400*/  LDC.64 R14, c[0x0][0x390] ;  /* 0x0000e400ff0e7b82 */ /* 0x000e220000000a00 */
[C---:B------:R-:W-:Y:S02]  /*0410*/  IMAD R8, R4.reuse, R7, R0 ;  /* 0x0000000704087224 */ /* 0x040fe400078e0200 */
[----:B------:R-:W-:-:S03]  /*0420*/  VIADD R4, R4, 0x4 ;  /* 0x0000000404047836 */ /* 0x000fc60000000000 */
[----:B------:R-:W-:-:S04]  /*0430*/  IADD3 R10, PT, PT, R8, R7, RZ ;  /* 0x00000007080a7210 */ /* 0x000fc80007ffe0ff */
[----:B------:R-:W-:-:S04]  /*0440*/  IADD3 R12, PT, PT, R10, R7, RZ ;  /* 0x000000070a0c7210 */ /* 0x000fc80007ffe0ff */
[----:B------:R-:W-:Y:S01]  /*0450*/  IADD3 R3, PT, PT, R12, R7, RZ ;  /* 0x000000070c037210 */ /* 0x000fe20007ffe0ff */
[----:B0-----:R-:W-:-:S04]  /*0460*/  IMAD.WIDE.U32 R8, R8, 0x4, R14 ;  /* 0x0000000408087825 */ /* 0x001fc800078e000e */
[--C-:B------:R-:W-:Y:S01]  /*0470*/  IMAD.WIDE.U32 R10, R10, 0x4, R14.reuse ;  /* 0x000000040a0a7825 */ /* 0x100fe200078e000e */
[----:B------:R0:W-:Y:S03]  /*0480*/  STG.E desc[UR14][R8.64], RZ ;  /* 0x000000ff08007986 */ /* 0x0001e6000c10190e */
[--C-:B------:R-:W-:Y:S01]  /*0490*/  IMAD.WIDE.U32 R12, R12, 0x4, R14.reuse ;  /* 0x000000040c0c7825 */ /* 0x100fe200078e000e */
[----:B------:R0:W-:Y:S03]  /*04a0*/  STG.E desc[UR14][R10.64], RZ ;  /* 0x000000ff0a007986 */ /* 0x0001e6000c10190e */
[----:B------:R-:W-:Y:S01]  /*04b0*/  IMAD.WIDE.U32 R14, R3, 0x4, R14 ;  /* 0x00000004030e7825 */ /* 0x000fe200078e000e */
[----:B------:R0:W-:Y:S04]  /*04c0*/  STG.E desc[UR14][R12.64], RZ ;  /* 0x000000ff0c007986 */ /* 0x0001e8000c10190e */
[----:B------:R0:W-:Y:S02]  /*04d0*/  STG.E desc[UR14][R14.64], RZ ;  /* 0x000000ff0e007986 */ /* 0x0001e4000c10190e */
.L_x_3:
[----:B------:R-:W-:Y:S05]  /*04e0*/  @!P1 EXIT ;  /* 0x000000000000994d */ /* 0x000fea0003800000 */
[----:B------:R-:W-:Y:S02]  /*04f0*/  ISETP.NE.AND P0, PT, R5, 0x1, PT ;  /* 0x000000010500780c */ /* 0x000fe40003f05270 */
[----:B------:R-:W-:-:S04]  /*0500*/  LOP3.LUT R2, R2, 0x1, RZ, 0xc0, !PT ;  /* 0x0000000102027812 */ /* 0x000fc800078ec0ff */
[----:B------:R-:W-:-:S07]  /*0510*/  ISETP.NE.U32.AND P1, PT, R2, 0x1, PT ;  /* 0x000000010200780c */ /* 0x000fce0003f25070 */
[----:B------:R-:W-:Y:S06]  /*0520*/  @!P0 BRA `(.L_x_4) ;  /* 0x0000000000208947 */ /* 0x000fec0003800000 */
[----:B------:R-:W1:Y:S01]  /*0530*/  LDC.64 R2, c[0x0][0x390] ;  /* 0x0000e400ff027b82 */ /* 0x000e620000000a00 */
[C---:B0-----:R-:W-:Y:S01]  /*0540*/  IMAD R8, R4.reuse, R7, R0 ;  /* 0x0000000704087224 */ /* 0x041fe200078e0200 */
[----:B------:R-:W-:-:S04]  /*0550*/  IADD3 R4, PT, PT, R4, 0x2, RZ ;  /* 0x0000000204047810 */ /* 0x000fc80007ffe0ff */
[C---:B------:R-:W-:Y:S01]  /*0560*/  IADD3 R5, PT, PT, R8.reuse, R7, RZ ;  /* 0x0000000708057210 */ /* 0x040fe20007ffe0ff */
[----:B-1----:R-:W-:-:S04]  /*0570*/  IMAD.WIDE.U32 R8, R8, 0x4, R2 ;  /* 0x0000000408087825 */ /* 0x002fc800078e0002 */
[----:B------:R-:W-:Y:S01]  /*0580*/  IMAD.WIDE.U32 R2, R5, 0x4, R2 ;  /* 0x0000000405027825 */ /* 0x000fe200078e0002 */
[----:B------:R1:W-:Y:S04]  /*0590*/  STG.E desc[UR14][R8.64], RZ ;  /* 0x000000ff08007986 */ /* 0x0003e8000c10190e */
[----:B------:R1:W-:Y:S02]  /*05a0*/  STG.E desc[UR14][R2.64], RZ ;  /* 0x000000ff02007986 */ /* 0x0003e4000c10190e */
.L_x_4:
[----:B------:R-:W-:Y:S05]  /*05b0*/  @P1 EXIT ;  /* 0x000000000000194d */ /* 0x000fea0003800000 */
[----:B-1----:R-:W1:Y:S01]  /*05c0*/  LDC.64 R2, c[0x0][0x390] ;  /* 0x0000e400ff027b82 */ /* 0x002e620000000a00 */
[----:B------:R-:W-:-:S04]  /*05d0*/  IMAD R7, R4, R7, R0 ;  /* 0x0000000704077224 */ /* 0x000fc800078e0200 */
[----:B-1----:R-:W-:-:S05]  /*05e0*/  IMAD.WIDE.U32 R2, R7, 0x4, R2 ;  /* 0x0000000407027825 */ /* 0x002fca00078e0002 */
[----:B------:R-:W-:Y:S01]  /*05f0*/  STG.E desc[UR14][R2.64], RZ ;  /* 0x000000ff02007986 */ /* 0x000fe2000c10190e */
[----:B------:R-:W-:Y:S05]  /*0600*/  EXIT ;  /* 0x000000000000794d */ /* 0x000fea0003800000 */
.L_x_0:
[C---:B------:R-:W-:Y:S01]  /*0610*/  IADD3 R2, PT, PT, R7.reuse, UR4, R6 ;  /* 0x0000000407027c10 */ /* 0x040fe2000fffe006 */
[C-C-:B------:R-:W-:Y:S01]  /*0620*/  IMAD R3, R7.reuse, 0x3, R0.reuse ;  /* 0x0000000307037824 */ /* 0x140fe200078e0200 */
[C---:B------:R-:W-:Y:S01]  /*0630*/  LEA R4, R7.reuse, R0, 0x2 ;  /* 0x0000000007047211 */ /* 0x040fe200078e10ff */
[C-C-:B------:R-:W-:Y:S01]  /*0640*/  IMAD R5, R7.reuse, 0x5, R0.reuse ;  /* 0x0000000507057824 */ /* 0x140fe200078e0200 */
[----:B------:R-:W-:Y:S01]  /*0650*/  UMOV UR4, URZ ;  /* 0x000000ff00047c82 */ /* 0x000fe20008000000 */
[C-C-:B------:R-:W-:Y:S02]  /*0660*/  IMAD R6, R7.reuse, 0x6, R0.reuse ;  /* 0x0000000607067824 */ /* 0x140fe400078e0200 */
[----:B------:R-:W-:-:S07]  /*0670*/  IMAD R7, R7, 0x7, R0 ;  /* 0x0000000707077824 */ /* 0x000fce00078e0200 */
.L_x_9:
[----:B0-----:R-:W0:Y:S01]  /*0680*/  LDC R9, c[0x0][0x3a0] ;  /* 0x0000e800ff097b82 */ /* 0x001e220000000800 */
[----:B------:R-:W1:Y:S01]  /*0690*/  LDCU.64 UR16, c[0x0][0x398] ;  /* 0x00007300ff1077ac */ /* 0x000e620008000a00 */
[----:B--234-:R-:W-:Y:S01]  /*06a0*/  IMAD.MOV.U32 R25, RZ, RZ, RZ ;  /* 0x000000ffff197224 */ /* 0x01cfe200078e00ff */
[----:B------:R-:W-:Y:S01]  /*06b0*/  UMOV UR13, UR4 ;  /* 0x00000004000d7c82 */ /* 0x000fe20008000000 */
[----:B------:R-:W-:-:S04]  /*06c0*/  UMOV UR5, URZ ;  /* 0x000000ff00057c82 */ /* 0x000fc80008000000 */
[----:B------:R-:W2:Y:S01]  /*06d0*/  LDC.64 R14, c[0x0][0x390] ;  /* 0x0000e400ff0e7b82 */ /* 0x000ea20000000a00 */
[----:B-1----:R-:W-:Y:S01]  /*06e0*/  UISETP.GE.U32.AND UP1, UPT, UR17, 0x8, UPT ;  /* 0x000000081100788c */ /* 0x002fe2000bf26070 */
[----:B0-----:R-:W-:Y:S01]  /*06f0*/  IMAD R11, R9, UR4, R0 ;  /* 0x00000004090b7c24 */ /* 0x001fe2000f8e0200 */
[----:B------:R-:W-:-:S04]  /*0700*/  UIADD3 UR4, UPT, UPT, UR4, 0x1, URZ ;  /* 0x0000000104047890 */ /* 0x000fc8000fffe0ff */
[----:B------:R-:W-:Y:S01]  /*0710*/  UISETP.NE.AND UP0, UPT, UR4, UR16, UPT ;  /* 0x000000100400728c */ /* 0x000fe2000bf05270 */
[----:B--2---:R-:W-:-:S05]  /*0720*/  IMAD.WIDE.U32 R14, R11, 0x4, R14 ;  /* 0x000000040b0e7825 */ /* 0x004fca00078e000e */
[----:B------:R0:W-:Y:S01]  /*0730*/  STG.E desc[UR14][R14.64], RZ ;  /* 0x000000ff0e007986 */ /* 0x0001e2000c10190e */
[----:B------:R-:W-:Y:S05]  /*0740*/  BRA.U !UP1, `(.L_x_5) ;  /* 0x0000000509a47547 */ /* 0x000fea000b800000 */
[----:B------:R-:W-:Y:S01]  /*0750*/  HFMA2 R25, -RZ, RZ, 0, 0 ;  /* 0x00000000ff197431 */ /* 0x000fe200000001ff */
[----:B------:R-:W-:Y:S01]  /*0760*/  ULOP3.LUT UR5, UR17, 0xfffffff8, URZ, 0xc0, !UPT ;  /* 0xfffffff811057892 */ /* 0x000fe2000f8ec0ff */
[-C--:B------:R-:W-:Y:S01]  /*0770*/  LEA R12, R9, R0.reuse, 0x1 ;  /* 0x00000000090c7211 */ /* 0x080fe200078e08ff */
[----:B------:R-:W-:Y:S01]  /*0780*/  IMAD.MOV.U32 R26, RZ, RZ, R7 ;  /* 0x000000ffff1a7224 */ /* 0x000fe200078e0007 */
[----:B------:R-:W-:Y:S01]  /*0790*/  MOV R24, R0 ;  /* 0x0000000000187202 */ /* 0x000fe20000000f00 */
[----:B------:R-:W-:Y:S01]  /*07a0*/  IMAD.MOV.U32 R10, RZ, RZ, R3 ;  /* 0x000000ffff0a7224 */ /* 0x000fe200078e0003 */
[----:B------:R-:W-:Y:S01]  /*07b0*/  MOV R28, R6 ;  /* 0x00000006001c7202 */ /* 0x000fe20000000f00 */
[----:B------:R-:W1:Y:S01]  /*07c0*/  LDCU.128 UR8, c[0x0][0x380] ;  /* 0x00007000ff0877ac */ /* 0x000e620008000c00 */
[----:B------:R-:W-:Y:S02]  /*07d0*/  MOV R11, R5 ;  /* 0x00000005000b7202 */ /* 0x000fe40000000f00 */
[----:B------:R-:W-:Y:S01]  /*07e0*/  MOV R13, R4 ;  /* 0x00000004000d7202 */ /* 0x000fe20000000f00 */
[----:B------:R-:W-:Y:S01]  /*07f0*/  UIMAD UR12, UR13, UR17, 0x3 ;  /* 0x000000030d0c74a4 */ /* 0x000fe2000f8e0211 */
[----:B------:R-:W-:Y:S01]  /*0800*/  MOV R8, R2 ;  /* 0x0000000200087202 */ /* 0x000fe20000000f00 */
[----:B------:R-:W-:-:S12]  /*0810*/  UIADD3 UR5, UPT, UPT, -UR5, URZ, URZ ;  /* 0x000000ff05057290 */ /* 0x000fd8000fffe1ff */
.L_x_6:
[----:B------:R-:W-:Y:S01]  /*0820*/  UIADD3 UR6, UPT, UPT, UR12, -0x3, URZ ;  /* 0xfffffffd0c067890 */ /* 0x000fe2000fffe0ff */
[----:B------:R-:W-:-:S03]  /*0830*/  MOV R19, 0x4 ;  /* 0x0000000400137802 */ /* 0x000fc60000000f00 */
[----:B-1----:R-:W-:Y:S02]  /*0840*/  UIMAD.WIDE.U32 UR6, UR6, 0x4, UR8 ;  /* 0x00000004060678a5 */ /* 0x002fe4000f8e0008 */
[----:B------:R-:W-:-:S04]  /*0850*/  IMAD.WIDE.U32 R18, R24, R19, UR10 ;  /* 0x0000000a18127e25 */ /* 0x000fc8000f8e0013 */
[----:B------:R-:W-:Y:S01]  /*0860*/  MOV R16, UR6 ;  /* 0x0000000600107c02 */ /* 0x000fe20008000f00 */
[----:B------:R-:W-:Y:S01]  /*0870*/  IMAD.U32 R17, RZ, RZ, UR7 ;  /* 0x00000007ff117e24 */ /* 0x000fe2000f8e00ff */
[----:B--2---:R-:W2:Y:S04]  /*0880*/  LDG.E R18, desc[UR14][R18.64] ;  /* 0x0000000e12127981 */ /* 0x004ea8000c1e1900 */
[----:B------:R-:W2:Y:S01]  /*0890*/  LDG.E R16, desc[UR14][R16.64] ;  /* 0x0000000e10107981 */ /* 0x000ea2000c1e1900 */
[----:B------:R-:W-:Y:S01]  /*08a0*/  UIADD3 UR6, UPT, UPT, UR12, -0x2, URZ ;  /* 0xfffffffe0c067890 */ /* 0x000fe2000fffe0ff */
[----:B------:R-:W-:-:S03]  /*08b0*/  MOV R23, 0x4 ;  /* 0x0000000400177802 */ /* 0x000fc60000000f00 */
[----:B------:R-:W-:Y:S02]  /*08c0*/  UIMAD.WIDE.U32 UR6, UR6, 0x4, UR8 ;  /* 0x00000004060678a5 */ /* 0x000fe4000f8e0008 */
[----:B------:R-:W-:-:S04]  /*08d0*/  IMAD.WIDE.U32 R22, R8, R23, UR10 ;  /* 0x0000000a08167e25 */ /* 0x000fc8000f8e0017 */
[----:B------:R-:W-:Y:S02]  /*08e0*/  MOV R20, UR6 ;  /* 0x0000000600147c02 */ /* 0x000fe40008000f00 */
[----:B------:R-:W-:Y:S01]  /*08f0*/  MOV R21, UR7 ;  /* 0x0000000700157c02 */ /* 0x000fe20008000f00 */
[----:B--2---:R-:W-:-:S05]  /*0900*/  IMAD R25, R16, R18, R25 ;  /* 0x0000001210197224 */ /* 0x004fca00078e0219 */
[----:B------:R1:W-:Y:S04]  /*0910*/  STG.E desc[UR14][R14.64], R25 ;  /* 0x000000190e007986 */ /* 0x0003e8000c10190e */
[----:B------:R-:W2:Y:S04]  /*0920*/  LDG.E R22, desc[UR14][R22.64] ;  /* 0x0000000e16167981 */ /* 0x000ea8000c1e1900 */
[----:B------:R-:W2:Y:S01]  /*0930*/  LDG.E R20, desc[UR14][R20.64] ;  /* 0x0000000e14147981 */ /* 0x000ea2000c1e1900 */
[----:B------:R-:W-:Y:S01]  /*0940*/  UIADD3 UR6, UPT, UPT, UR12, -0x1, URZ ;  /* 0xffffffff0c067890 */ /* 0x000fe2000fffe0ff */
[----:B------:R-:W-:-:S03]  /*0950*/  IMAD.MOV.U32 R19, RZ, RZ, 0x4 ;  /* 0x00000004ff137424 */ /* 0x000fc600078e00ff */
[----:B------:R-:W-:Y:S01]  /*0960*/  UIMAD.WIDE.U32 UR6, UR6, 0x4, UR8 ;  /* 0x00000004060678a5 */ /* 0x000fe2000f8e0008 */
[----:B------:R-:W-:-:S05]  /*0970*/  IMAD.WIDE.U32 R18, R12, R19, UR10 ;  /* 0x0000000a0c127e25 */ /* 0x000fca000f8e0013 */
[----:B------:R-:W-:Y:S02]  /*0980*/  MOV R16, UR6 ;  /* 0x0000000600107c02 */ /* 0x000fe40008000f00 */
[----:B------:R-:W-:Y:S01]  /*0990*/  MOV R17, UR7 ;  /* 0x0000000700117c02 */ /* 0x000fe20008000f00 */
[----:B--2---:R-:W-:-:S05]  /*09a0*/  IMAD R27, R20, R22, R25 ;  /* 0x00000016141b7224 */ /* 0x004fca00078e0219 */
[----:B------:R2:W-:Y:S04]  /*09b0*/  STG.E desc[UR14][R14.64], R27 ;  /* 0x0000001b0e007986 */ /* 0x0005e8000c10190e */
[----:B------:R-:W1:Y:S04]  /*09c0*/  LDG.E R18, desc[UR14][R18.64] ;  /* 0x0000000e12127981 */ /* 0x000e68000c1e1900 */
[----:B------:R-:W1:Y:S01]  /*09d0*/  LDG.E R16, desc[UR14][R16.64] ;  /* 0x0000000e10107981 */ /* 0x000e62000c1e1900 */
[----:B------:R-:W-:Y:S01]  /*09e0*/  UIMAD.WIDE.U32 UR6, UR12, 0x4, UR8 ;  /* 0x000000040c0678a5 */ /* 0x000fe2000f8e0008 */
[----:B------:R-:W-:-:S05]  /*09f0*/  MOV R23, 0x4 ;  /* 0x0000000400177802 */ /* 0x000fca0000000f00 */
[----:B------:R-:W-:Y:S01]  /*0a00*/  IMAD.WIDE.U32 R22, R10, R23, UR10 ;  /* 0x0000000a0a167e25 */ /* 0x000fe2000f8e0017 */
[----:B------:R-:W-:-:S03]  /*0a10*/  MOV R21, UR7 ;  /* 0x0000000700157c02 */ /* 0x000fc60008000f00 */
[----:B------:R-:W-:Y:S02]  /*0a20*/  IMAD.U32 R20, RZ, RZ, UR6 ;  /* 0x00000006ff147e24 */ /* 0x000fe4000f8e00ff */
[----:B-1----:R-:W-:-:S05]  /*0a30*/  IMAD R25, R16, R18, R27 ;  /* 0x0000001210197224 */ /* 0x002fca00078e021b */
[----:B------:R1:W-:Y:S04]  /*0a40*/  STG.E desc[UR14][R14.64], R25 ;  /* 0x000000190e007986 */ /* 0x0003e8000c10190e */
[----:B------:R-:W2:Y:S04]  /*0a50*/  LDG.E R22, desc[UR14][R22.64] ;  /* 0x0000000e16167981 */ /* 0x000ea8000c1e1900 */
[----:B------:R-:W2:Y:S01]  /*0a60*/  LDG.E R20, desc[UR14][R20.64] ;  /* 0x0000000e14147981 */ /* 0x000ea2000c1e1900 */
[----:B------:R-:W-:Y:S01]  /*0a70*/  UIADD3 UR6, UPT, UPT, UR12, 0x1, URZ ;  /* 0x000000010c067890 */ /* 0x000fe2000fffe0ff */
[----:B------:R-:W-:-:S03]  /*0a80*/  MOV R18, 0x4 ;  /* 0x0000000400127802 */ /* 0x000fc60000000f00 */
[----:B------:R-:W-:Y:S02]  /*0a90*/  UIMAD.WIDE.U32 UR6, UR6, 0x4, UR8 ;  /* 0x00000004060678a5 */ /* 0x000fe4000f8e0008 */
[----:B------:R-:W-:-:S04]  /*0aa0*/  IMAD.WIDE.U32 R18, R13, R18, UR10 ;  /* 0x0000000a0d127e25 */ /* 0x000fc8000f8e0012 */
[----:B------:R-:W-:Y:S01]  /*0ab0*/  MOV R16, UR6 ;  /* 0x0000000600107c02 */ /* 0x000fe20008000f00 */
[----:B------:R-:W-:Y:S02]  /*0ac0*/  IMAD.U32 R17, RZ, RZ, UR7 ;  /* 0x00000007ff117e24 */ /* 0x000fe4000f8e00ff */
[----:B--2---:R-:W-:-:S05]  /*0ad0*/  IMAD R27, R20, R22, R25 ;  /* 0x00000016141b7224 */ /* 0x004fca00078e0219 */
[----:B------:R2:W-:Y:S04]  /*0ae0*/  STG.E desc[UR14][R14.64], R27 ;  /* 0x0000001b0e007986 */ /* 0x0005e8000c10190e */
[----:B------:R-:W1:Y:S04]  /*0af0*/  LDG.E R18, desc[UR14][R18.64] ;  /* 0x0000000e12127981 */ /* 0x000e68000c1e1900 */
[----:B------:R-:W1:Y:S01]  /*0b00*/  LDG.E R16, desc[UR14][R16.64] ;  /* 0x0000000e10107981 */ /* 0x000e62000c1e1900 */
[----:B------:R-:W-:Y:S01]  /*0b10*/  UIADD3 UR6, UPT, UPT, UR12, 0x2, URZ ;  /* 0x000000020c067890 */ /* 0x000fe2000fffe0ff */
[----:B------:R-:W-:-:S03]  /*0b20*/  MOV R22, 0x4 ;  /* 0x0000000400167802 */ /* 0x000fc60000000f00 */
[----:B------:R-:W-:Y:S02]  /*0b30*/  UIMAD.WIDE.U32 UR6, UR6, 0x4, UR8 ;  /* 0x00000004060678a5 */ /* 0x000fe4000f8e0008 */
[----:B------:R-:W-:-:S04]  /*0b40*/  IMAD.WIDE.U32 R22, R11, R22, UR10 ;  /* 0x0000000a0b167e25 */ /* 0x000fc8000f8e0016 */
[----:B------:R-:W-:Y:S02]  /*0b50*/  MOV R20, UR6 ;  /* 0x0000000600147c02 */ /* 0x000fe40008000f00 */
[----:B------:R-:W-:Y:S01]  /*0b60*/  MOV R21, UR7 ;  /* 0x0000000700157c02 */ /* 0x000fe20008000f00 */
[----:B-1----:R-:W-:-:S05]  /*0b70*/  IMAD R25, R16, R18, R27 ;  /* 0x0000001210197224 */ /* 0x002fca00078e021b */
[----:B------:R1:W-:Y:S04]  /*0b80*/  STG.E desc[UR14][R14.64], R25 ;  /* 0x000000190e007986 */ /* 0x0003e8000c10190e */
[----:B------:R-:W2:Y:S04]  /*0b90*/  LDG.E R22, desc[UR14][R22.64] ;  /* 0x0000000e16167981 */ /* 0x000ea8000c1e1900 */
[----:B------:R-:W2:Y:S01]  /*0ba0*/  LDG.E R20, desc[UR14][R20.64] ;  /* 0x0000000e14147981 */ /* 0x000ea2000c1e1900 */
[----:B------:R-:W-:Y:S01]  /*0bb0*/  UIADD3 UR6, UPT, UPT, UR12, 0x3, URZ ;  /* 0x000000030c067890 */ /* 0x000fe2000fffe0ff */
[----:B------:R-:W-:-:S03]  /*0bc0*/  IMAD.MOV.U32 R17, RZ, RZ, 0x4 ;  /* 0x00000004ff117424 */ /* 0x000fc600078e00ff */
[----:B------:R-:W-:Y:S01]  /*0bd0*/  UIMAD.WIDE.U32 UR6, UR6, 0x4, UR8 ;  /* 0x00000004060678a5 */ /* 0x000fe2000f8e0008 */
[----:B------:R-:W-:-:S05]  /*0be0*/  IMAD.WIDE.U32 R16, R28, R17, UR10 ;  /* 0x0000000a1c107e25 */ /* 0x000fca000f8e0011 */
[----:B------:R-:W-:Y:S02]  /*0bf0*/  MOV R18, UR6 ;  /* 0x0000000600127c02 */ /* 0x000fe40008000f00 */
[----:B------:R-:W-:Y:S01]  /*0c00*/  MOV R19, UR7 ;  /* 0x0000000700137c02 */ /* 0x000fe20008000f00 */
[----:B--2---:R-:W-:-:S05]  /*0c10*/  IMAD R27, R20, R22, R25 ;  /* 0x00000016141b7224 */ /* 0x004fca00078e0219 */
[----:B------:R2:W-:Y:S04]  /*0c20*/  STG.E desc[UR14][R14.64], R27 ;  /* 0x0000001b0e007986 */ /* 0x0005e8000c10190e */
[----:B------:R-:W3:Y:S04]  /*0c30*/  LDG.E R16, desc[UR14][R16.64] ;  /* 0x0000000e10107981 */ /* 0x000ee8000c1e1900 */
[----:B------:R-:W3:Y:S01]  /*0c40*/  LDG.E R18, desc[UR14][R18.64] ;  /* 0x0000000e12127981 */ /* 0x000ee2000c1e1900 */
[----:B------:R-:W-:Y:S01]  /*0c50*/  UIADD3 UR6, UPT, UPT, UR12, 0x4, URZ ;  /* 0x000000040c067890 */ /* 0x000fe2000fffe0ff */
[----:B------:R-:W-:-:S03]  /*0c60*/  MOV R21, 0x4 ;  /* 0x0000000400157802 */ /* 0x000fc60000000f00 */
[----:B------:R-:W-:Y:S02]  /*0c70*/  UIMAD.WIDE.U32 UR6, UR6, 0x4, UR8 ;  /* 0x00000004060678a5 */ /* 0x000fe4000f8e0008 */
[----:B------:R-:W-:-:S04]  /*0c80*/  IMAD.WIDE.U32 R20, R26, R21, UR10 ;  /* 0x0000000a1a147e25 */ /* 0x000fc8000f8e0015 */
[----:B------:R-:W-:Y:S01]  /*0c90*/  IMAD.U32 R22, RZ, RZ, UR6 ;  /* 0x00000006ff167e24 */ /* 0x000fe2000f8e00ff */
[----:B------:R-:W-:Y:S01]  /*0ca0*/  MOV R23, UR7 ;  /* 0x0000000700177c02 */ /* 0x000fe20008000f00 */
[----:B---3--:R-:W-:-:S05]  /*0cb0*/  IMAD R29, R18, R16, R27 ;  /* 0x00000010121d7224 */ /* 0x008fca00078e021b */
[----:B------:R2:W-:Y:S04]  /*0cc0*/  STG.E desc[UR14][R14.64], R29 ;  /* 0x0000001d0e007986 */ /* 0x0005e8000c10190e */
[----:B------:R-:W1:Y:S04]  /*0cd0*/  LDG.E R20, desc[UR14][R20.64] ;  /* 0x0000000e14147981 */ /* 0x000e68000c1e1900 */
[----:B------:R-:W1:Y:S01]  /*0ce0*/  LDG.E R22, desc[UR14][R22.64] ;  /* 0x0000000e16167981 */ /* 0x000e62000c1e1900 */
[----:B------:R-:W-:Y:S01]  /*0cf0*/  UIADD3 UR5, UPT, UPT, UR5, 0x8, URZ ;  /* 0x0000000805057890 */ /* 0x000fe2000fffe0ff */
[C---:B------:R-:W-:Y:S01]  /*0d00*/  LEA R8, R9.reuse, R8, 0x3 ;  /* 0x0000000809087211 */ /* 0x040fe200078e18ff */
[C---:B------:R-:W-:Y:S01]  /*0d10*/  IMAD R10, R9.reuse, 0x8, R10 ;  /* 0x00000008090a7824 */ /* 0x040fe200078e020a */
[C---:B------:R-:W-:Y:S01]  /*0d20*/  LEA R12, R9.reuse, R12, 0x3 ;  /* 0x0000000c090c7211 */ /* 0x040fe200078e18ff */
[----:B------:R-:W-:Y:S01]  /*0d30*/  UISETP.NE.AND UP1, UPT, UR5, URZ, UPT ;  /* 0x000000ff0500728c */ /* 0x000fe2000bf25270 */
[C---:B------:R-:W-:Y:S01]  /*0d40*/  LEA R13, R9.reuse, R13, 0x3 ;  /* 0x0000000d090d7211 */ /* 0x040fe200078e18ff */
[C---:B------:R-:W-:Y:S01]  /*0d50*/  IMAD R26, R9.reuse, 0x8, R26 ;  /* 0x00000008091a7824 */ /* 0x040fe200078e021a */
[C---:B------:R-:W-:Y:S01]  /*0d60*/  LEA R11, R9.reuse, R11, 0x3 ;  /* 0x0000000b090b7211 */ /* 0x040fe200078e18ff */
[----:B------:R-:W-:Y:S01]  /*0d70*/  UIADD3 UR12, UPT, UPT, UR12, 0x8, URZ ;  /* 0x000000080c0c7890 */ /* 0x000fe2000fffe0ff */
[----:B------:R-:W-:-:S02]  /*0d80*/  LEA R28, R9, R28, 0x3 ;  /* 0x0000001c091c7211 */ /* 0x000fc400078e18ff */
[----:B------:R-:W-:Y:S01]  /*0d90*/  LEA R24, R9, R24, 0x3 ;  /* 0x0000001809187211 */ /* 0x000fe200078e18ff */
[----:B-1----:R-:W-:-:S05]  /*0da0*/  IMAD R25, R22, R20, R29 ;  /* 0x0000001416197224 */ /* 0x002fca00078e021d */
[----:B------:R2:W-:Y:S01]  /*0db0*/  STG.E desc[UR14][R14.64], R25 ;  /* 0x000000190e007986 */ /* 0x0005e2000c10190e */
[----:B------:R-:W-:Y:S05]  /*0dc0*/  BRA.U UP1, `(.L_x_6) ;  /* 0xfffffff901947547 */ /* 0x000fea000b83ffff */
[----:B------:R-:W-:-:S12]  /*0dd0*/  ULOP3.LUT UR5, UR17, 0xfffffff8, URZ, 0xc0, !UPT ;  /* 0xfffffff811057892 */ /* 0x000fd8000f8ec0ff */
.L_x_5:
[----:B------:R-:W1:Y:S02]  /*0de0*/  LDCU UR6, c[0x0][0x39c] ;  /* 0x00007380ff0677ac */ /* 0x000e640008000800 */
[----:B-1----:R-:W-:-:S04]  /*0df0*/  ULOP3.LUT UR6, UR6, 0x7, URZ, 0xc0, !UPT ;  /* 0x0000000706067892 */ /* 0x002fc8000f8ec0ff */
[----:B------:R-:W-:-:S09]  /*0e00*/  UISETP.NE.AND UP1, UPT, UR6, URZ, UPT ;  /* 0x000000ff0600728c */ /* 0x000fd2000bf25270 */
[----:B------:R-:W-:Y:S05]  /*0e10*/  BRA.U !UP1, `(.L_x_7) ;  /* 0x0000000509747547 */ /* 0x000fea000b800000 */
[----:B------:R-:W-:Y:S02]  /*0e20*/  UIADD3 UR6, UPT, UPT, UR6, -0x1, URZ ;  /* 0xffffffff06067890 */ /* 0x000fe4000fffe0ff */
[----:B------:R-:W-:Y:S02]  /*0e30*/  ULOP3.LUT UP2, UR16, UR17, 0x3, URZ, 0xc0, !UPT ;  /* 0x0000000311107892 */ /* 0x000fe4000f84c0ff */
[----:B------:R-:W-:-:S09]  /*0e40*/  UISETP.GE.U32.AND UP1, UPT, UR6, 0x3, UPT ;  /* 0x000000030600788c */ /* 0x000fd2000bf26070 */
[----:B------:R-:W-:Y:S05]  /*0e50*/  BRA.U !UP1, `(.L_x_8) ;  /* 0x0000000109b87547 */ /* 0x000fea000b800000 */
[----:B------:R-:W1:Y:S01]  /*0e60*/  LDCU.128 UR8, c[0x0][0x380] ;  /* 0x00007000ff0877ac */ /* 0x000e620008000c00 */
[----:B------:R-:W-:Y:S02]  /*0e70*/  HFMA2 R11, -RZ, RZ, 0, 2.384185791015625e-07 ;  /* 0x00000004ff0b7431 */ /* 0x000fe400000001ff */
[----:B------:R-:W-:Y:S01]  /*0e80*/  IMAD R8, R9, UR5, R0 ;  /* 0x0000000509087c24 */ /* 0x000fe2000f8e0200 */
[----:B------:R-:W-:-:S04]  /*0e90*/  UIMAD UR12, UR13, UR17, UR5 ;  /* 0x000000110d0c72a4 */ /* 0x000fc8000f8e0205 */
[----:B-1----:R-:W-:Y:S01]  /*0ea0*/  UIMAD.WIDE.U32 UR6, UR12, 0x4, UR8 ;  /* 0x000000040c0678a5 */ /* 0x002fe2000f8e0008 */
[----:B------:R-:W-:-:S05]  /*0eb0*/  IMAD.WIDE.U32 R10, R8, R11, UR10 ;  /* 0x0000000a080a7e25 */ /* 0x000fca000f8e000b */
[----:B------:R-:W-:Y:S01]  /*0ec0*/  MOV R16, UR6 ;  /* 0x0000000600107c02 */ /* 0x000fe20008000f00 */
[----:B------:R-:W-:Y:S01]  /*0ed0*/  IMAD.U32 R17, RZ, RZ, UR7 ;  /* 0x00000007ff117e24 */ /* 0x000fe2000f8e00ff */
[----:B------:R-:W2:Y:S04]  /*0ee0*/  LDG.E R10, desc[UR14][R10.64] ;  /* 0x0000000e0a0a7981 */ /* 0x000ea8000c1e1900 */
[----:B------:R-:W2:Y:S01]  /*0ef0*/  LDG.E R16, desc[UR14][R16.64] ;  /* 0x0000000e10107981 */ /* 0x000ea2000c1e1900 */
[----:B------:R-:W-:Y:S01]  /*0f00*/  UIADD3 UR6, UPT, UPT, UR12, 0x1, URZ ;  /* 0x000000010c067890 */ /* 0x000fe2000fffe0ff */
[----:B------:R-:W-:Y:S02]  /*0f10*/  MOV R13, 0x4 ;  /* 0x00000004000d7802 */ /* 0x000fe40000000f00 */
[----:B------:R-:W-:Y:S01]  /*0f20*/  IADD3 R8, PT, PT, R8, R9, RZ ;  /* 0x0000000908087210 */ /* 0x000fe20007ffe0ff */
[----:B------:R-:W-:-:S04]  /*0f30*/  UIMAD.WIDE.U32 UR6, UR6, 0x4, UR8 ;  /* 0x00000004060678a5 */ /* 0x000fc8000f8e0008 */
[----:B------:R-:W-:Y:S02]  /*0f40*/  IMAD.WIDE.U32 R12, R8, R13, UR10 ;  /* 0x0000000a080c7e25 */ /* 0x000fe4000f8e000d */
[----:B------:R-:W-:Y:S02]  /*0f50*/  MOV R18, UR6 ;  /* 0x0000000600127c02 */ /* 0x000fe40008000f00 */
[----:B------:R-:W-:Y:S02]  /*0f60*/  IMAD.U32 R19, RZ, RZ, UR7 ;  /* 0x00000007ff137e24 */ /* 0x000fe4000f8e00ff */
[----:B--2---:R-:W-:-:S05]  /*0f70*/  IMAD R25, R16, R10, R25 ;  /* 0x0000000a10197224 */ /* 0x004fca00078e0219 */
[----:B------:R1:W-:Y:S04]  /*0f80*/  STG.E desc[UR14][R14.64], R25 ;  /* 0x000000190e007986 */ /* 0x0003e8000c10190e */
[----:B------:R-:W2:Y:S04]  /*0f90*/  LDG.E R12, desc[UR14][R12.64] ;  /* 0x0000000e0c0c7981 */ /* 0x000ea8000c1e1900 */
[----:B------:R-:W2:Y:S01]  /*0fa0*/  LDG.E R18, desc[UR14][R18.64] ;  /* 0x0000000e12127981 */ /* 0x000ea2000c1e1900 */
[----:B------:R-:W-:Y:S01]  /*0fb0*/  UIADD3 UR6, UPT, UPT, UR12, 0x2, URZ ;  /* 0x000000020c067890 */ /* 0x000fe2000fffe0ff */
[----:B------:R-:W-:Y:S01]  /*0fc0*/  HFMA2 R11, -RZ, RZ, 0, 2.384185791015625e-07 ;  /* 0x00000004ff0b7431 */ /* 0x000fe200000001ff */
[----:B------:R-:W-:-:S02]  /*0fd0*/  IADD3 R8, PT, PT, R8, R9, RZ ;  /* 0x0000000908087210 */ /* 0x000fc40007ffe0ff */
[----:B------:R-:W-:-:S06]  /*0fe0*/  UIMAD.WIDE.U32 UR6, UR6, 0x4, UR8 ;  /* 0x00000004060678a5 */ /* 0x000fcc000f8e0008 */
[----:B------:R-:W-:Y:S01]  /*0ff0*/  MOV R20, UR6 ;  /* 0x0000000600147c02 */ /* 0x000fe20008000f00 */
[----:B------:R-:W-:-:S04]  /*1000*/  IMAD.WIDE.U32 R10, R8, R11, UR10 ;  /* 0x0000000a080a7e25 */ /* 0x000fc8000f8e000b */
[----:B------:R-:W-:Y:S02]  /*1010*/  IMAD.U32 R21, RZ, RZ, UR7 ;  /* 0x00000007ff157e24 */ /* 0x000fe4000f8e00ff */
[----:B--2---:R-:W-:-:S05]  /*1020*/  IMAD R23, R18, R12, R25 ;  /* 0x0000000c12177224 */ /* 0x004fca00078e0219 */
[----:B------:R3:W-:Y:S04]  /*1030*/  STG.E desc[UR14][R14.64], R23 ;  /* 0x000000170e007986 */ /* 0x0007e8000c10190e */
[----:B------:R-:W2:Y:S04]  /*1040*/  LDG.E R10, desc[UR14][R10.64] ;  /* 0x0000000e0a0a7981 */ /* 0x000ea8000c1e1900 */
[----:B------:R-:W2:Y:S01]  /*1050*/  LDG.E R20, desc[UR14][R20.64] ;  /* 0x0000000e14147981 */ /* 0x000ea2000c1e1900 */
[----:B------:R-:W-:Y:S01]  /*1060*/  UIADD3 UR6, UPT, UPT, UR12, 0x3, URZ ;  /* 0x000000030c067890 */ /* 0x000fe2000fffe0ff */
[----:B------:R-:W-:-:S02]  /*1070*/  MOV R13, 0x4 ;  /* 0x00000004000d7802 */ /* 0x000fc40000000f00 */
[----:B------:R-:W-:Y:S01]  /*1080*/  IADD3 R12, PT, PT, R8, R9, RZ ;  /* 0x00000009080c7210 */ /* 0x000fe20007ffe0ff */
[----:B------:R-:W-:-:S04]  /*1090*/  UIMAD.WIDE.U32 UR6, UR6, 0x4, UR8 ;  /* 0x00000004060678a5 */ /* 0x000fc8000f8e0008 */
[----:B------:R-:W-:Y:S02]  /*10a0*/  IMAD.WIDE.U32 R12, R12, R13, UR10 ;  /* 0x0000000a0c0c7e25 */ /* 0x000fe4000f8e000d */
[----:B------:R-:W-:Y:S02]  /*10b0*/  MOV R16, UR6 ;  /* 0x0000000600107c02 */ /* 0x000fe40008000f00 */
[----:B------:R-:W-:Y:S02]  /*10c0*/  IMAD.U32 R17, RZ, RZ, UR7 ;  /* 0x00000007ff117e24 */ /* 0x000fe4000f8e00ff */
[----:B--2---:R-:W-:-:S05]  /*10d0*/  IMAD R19, R20, R10, R23 ;  /* 0x0000000a14137224 */ /* 0x004fca00078e0217 */
[----:B------:R3:W-:Y:S04]  /*10e0*/  STG.E desc[UR14][R14.64], R19 ;  /* 0x000000130e007986 */ /* 0x0007e8000c10190e */
[----:B------:R-:W1:Y:S04]  /*10f0*/  LDG.E R12, desc[UR14][R12.64] ;  /* 0x0000000e0c0c7981 */ /* 0x000e68000c1e1900 */
[----:B------:R-:W1:Y:S01]  /*1100*/  LDG.E R16, desc[UR14][R16.64] ;  /* 0x0000000e10107981 */ /* 0x000e62000c1e1900 */
[----:B------:R-:W-:Y:S01]  /*1110*/  UIADD3 UR5, UPT, UPT, UR5, 0x4, URZ ;  /* 0x0000000405057890 */ /* 0x000fe2000fffe0ff */
[----:B-1----:R-:W-:-:S05]  /*1120*/  IMAD R25, R16, R12, R19 ;  /* 0x0000000c10197224 */ /* 0x002fca00078e0213 */
[----:B------:R3:W-:Y:S06]  /*1130*/  STG.E desc[UR14][R14.64], R25 ;  /* 0x000000190e007986 */ /* 0x0007ec000c10190e */
.L_x_8:
[----:B------:R-:W-:Y:S05]  /*1140*/  BRA.U !UP2, `(.L_x_7) ;  /* 0x000000010aa87547 */ /* 0x000fea000b800000 */
[----:B------:R-:W-:Y:S01]  /*1150*/  UISETP.NE.AND UP1, UPT, UR16, 0x1, UPT ;  /* 0x000000011000788c */ /* 0x000fe2000bf25270 */
[----:B------:R-:W-:-:S05]  /*1160*/  HFMA2 R11, -RZ, RZ, 0, 2.384185791015625e-07 ;  /* 0x00000004ff0b7431 */ /* 0x000fca00000001ff */
[----:B------:R-:W-:-:S05]  /*1170*/  PLOP3.LUT P0, PT, PT, PT, UP1, 0x80, 0x8 ;  /* 0x000000000008781c */ /* 0x000fca0003f0f018 */
[----:B------:R-:W1:Y:S01]  /*1180*/  @UP1 LDCU.128 UR8, c[0x0][0x380] ;  /* 0x00007000ff0817ac */ /* 0x000e620008000c00 */
[----:B------:R-:W-:-:S07]  /*1190*/  @UP1 UIMAD UR6, UR13, UR17, UR5 ;  /* 0x000000110d0612a4 */ /* 0x000fce000f8e0205 */
[----:B------:R-:W-:Y:S01]  /*11a0*/  @P0 IMAD R8, R9, UR5, R0 ;  /* 0x0000000509080c24 */ /* 0x000fe2000f8e0200 */
[----:B-1----:R-:W-:-:S03]  /*11b0*/  @UP1 UIMAD.WIDE.U32 UR18, UR6, 0x4, UR8 ;  /* 0x00000004061218a5 */ /* 0x002fc6000f8e0008 */
[----:B------:R-:W-:-:S03]  /*11c0*/  @P0 IMAD.WIDE.U32 R10, R8, R11, UR10 ;  /* 0x0000000a080a0e25 */ /* 0x000fc6000f8e000b */
[----:B------:R-:W-:-:S03]  /*11d0*/  MOV R16, UR18 ;  /* 0x0000001200107c02 */ /* 0x000fc60008000f00 */
[----:B------:R-:W4:Y:S01]  /*11e0*/  @P0 LDG.E R10, desc[UR14][R10.64] ;  /* 0x0000000e0a0a0981 */ /* 0x000f22000c1e1900 */
[----:B------:R-:W-:-:S05]  /*11f0*/  MOV R17, UR19 ;  /* 0x0000001300117c02 */ /* 0x000fca0008000f00 */
[----:B------:R-:W4:Y:S01]  /*1200*/  @P0 LDG.E R16, desc[UR14][R16.64] ;  /* 0x0000000e10100981 */ /* 0x000f22000c1e1900 */
[----:B------:R-:W-:Y:S01]  /*1210*/  @UP1 UIADD3 UR6, UPT, UPT, UR6, 0x1, URZ ;  /* 0x0000000106061890 */ /* 0x000fe2000fffe0ff */
[----:B------:R-:W-:Y:S01]  /*1220*/  @P0 IADD3 R12, PT, PT, R8, R9, RZ ;  /* 0x00000009080c0210 */ /* 0x000fe20007ffe0ff */
[----:B------:R-:W-:Y:S02]  /*1230*/  IMAD.MOV.U32 R13, RZ, RZ, 0x4 ;  /* 0x00000004ff0d7424 */ /* 0x000fe400078e00ff */
[----:B------:R-:W-:Y:S02]  /*1240*/  @UP1 UIMAD.WIDE.U32 UR8, UR6, 0x4, UR8 ;  /* 0x00000004060818a5 */ /* 0x000fe4000f8e0008 */
[----:B------:R-:W-:-:S04]  /*1250*/  @P0 IMAD.WIDE.U32 R12, R12, R13, UR10 ;  /* 0x0000000a0c0c0e25 */ /* 0x000fc8000f8e000d */
[----:B------:R-:W-:Y:S02]  /*1260*/  MOV R18, UR8 ;  /* 0x0000000800127c02 */ /* 0x000fe40008000f00 */
[----:B---3--:R-:W-:Y:S01]  /*1270*/  MOV R19, UR9 ;  /* 0x0000000900137c02 */ /* 0x008fe20008000f00 */
[----:B------:R-:W-:-:S04]  /*1280*/  ULOP3.LUT UR6, UR17, 0x1, URZ, 0xc0, !UPT ;  /* 0x0000000111067892 */ /* 0x000fc8000f8ec0ff */
[----:B------:R-:W-:-:S11]  /*1290*/  UISETP.NE.U32.AND UP2, UPT, UR6, 0x1, UPT ;  /* 0x000000010600788c */ /* 0x000fd6000bf45070 */
[----:B------:R-:W1:Y:S01]  /*12a0*/  @!UP2 LDCU.128 UR8, c[0x0][0x380] ;  /* 0x00007000ff08a7ac */ /* 0x000e620008000c00 */
[----:B----4-:R-:W-:-:S05]  /*12b0*/  @P0 IMAD R21, R16, R10, R25 ;  /* 0x0000000a10150224 */ /* 0x010fca00078e0219 */
[----:B------:R4:W-:Y:S04]  /*12c0*/  @P0 STG.E desc[UR14][R14.64], R21 ;  /* 0x000000150e000986 */ /* 0x0009e8000c10190e */
[----:B------:R-:W2:Y:S04]  /*12d0*/  @P0 LDG.E R12, desc[UR14][R12.64] ;  /* 0x0000000e0c0c0981 */ /* 0x000ea8000c1e1900 */
[----:B------:R-:W2:Y:S01]  /*12e0*/  @P0 LDG.E R18, desc[UR14][R18.64] ;  /* 0x0000000e12120981 */ /* 0x000ea2000c1e1900 */
[----:B------:R-:W-:Y:S01]  /*12f0*/  PLOP3.LUT P1, PT, PT, PT, UP2, 0x80, 0x8 ;  /* 0x000000000008781c */ /* 0x000fe20003f2f028 */
[----:B------:R-:W-:-:S04]  /*1300*/  @UP1 UIADD3 UR5, UPT, UPT, UR5, 0x2, URZ ;  /* 0x0000000205051890 */ /* 0x000fc8000fffe0ff */
[----:B------:R-:W-:Y:S01]  /*1310*/  @!UP2 UIMAD UR6, UR13, UR17, UR5 ;  /* 0x000000110d06a2a4 */ /* 0x000fe2000f8e0205 */
[----:B-1----:R-:W-:Y:S01]  /*1320*/  MOV R11, UR11 ;  /* 0x0000000b000b7c02 */ /* 0x002fe20008000f00 */
[----:B------:R-:W-:Y:S02]  /*1330*/  IMAD.U32 R10, RZ, RZ, UR10 ;  /* 0x0000000aff0a7e24 */ /* 0x000fe4000f8e00ff */
[----:B------:R-:W-:-:S04]  /*1340*/  @!UP2 UIMAD.WIDE.U32 UR6, UR6, 0x4, UR8 ;  /* 0x000000040606a8a5 */ /* 0x000fc8000f8e0008 */
[----:B------:R-:W-:Y:S02]  /*1350*/  @!P1 IMAD R9, R9, UR5, R0 ;  /* 0x0000000509099c24 */ /* 0x000fe4000f8e0200 */
[----:B------:R-:W-:Y:S02]  /*1360*/  MOV R8, UR6 ;  /* 0x0000000600087c02 */ /* 0x000fe40008000f00 */
[----:B------:R-:W-:Y:S01]  /*1370*/  @!P1 IMAD.WIDE.U32 R10, R9, 0x4, R10 ;  /* 0x00000004090a9825 */ /* 0x000fe200078e000a */
[----:B------:R-:W-:-:S03]  /*1380*/  MOV R9, UR7 ;  /* 0x0000000700097c02 */ /* 0x000fc60008000f00 */
[----:B--2---:R-:W-:-:S05]  /*1390*/  @P0 IMAD R25, R18, R12, R21 ;  /* 0x0000000c12190224 */ /* 0x004fca00078e0215 */
[----:B------:R4:W-:Y:S04]  /*13a0*/  @P0 STG.E desc[UR14][R14.64], R25 ;  /* 0x000000190e000986 */ /* 0x0009e8000c10190e */
[----:B------:R-:W2:Y:S04]  /*13b0*/  @!P1 LDG.E R10, desc[UR14][R10.64] ;  /* 0x0000000e0a0a9981 */ /* 0x000ea8000c1e1900 */
[----:B------:R-:W2:Y:S02]  /*13c0*/  @!P1 LDG.E R8, desc[UR14][R8.64] ;  /* 0x0000000e08089981 */ /* 0x000ea4000c1e1900 */
[----:B--2---:R-:W-:-:S05]  /*13d0*/  @!P1 IMAD R13, R8, R10, R25 ;  /* 0x0000000a080d9224 */ /* 0x004fca00078e0219 */
[----:B------:R4:W-:Y:S02]  /*13e0*/  @!P1 STG.E desc[UR14][R14.64], R13 ;  /* 0x0000000d0e009986 */ /* 0x0009e4000c10190e */
.L_x_7:
[----:B------:R-:W-:Y:S05]  /*13f0*/  BRA.U UP0, `(.L_x_9) ;  /* 0xfffffff100a07547 */ /* 0x000fea000b83ffff */
[----:B------:R-:W-:Y:S05]  /*1400*/  EXIT ;  /* 0x000000000000794d */ /* 0x000fea0003800000 */
.L_x_10:
[----:B------:R-:W-:-:S00]  /*1410*/  BRA `(.L_x_10) ;  /* 0xfffffffc00fc7947 */ /* 0x000fc0000383ffff */
[----:B------:R-:W-:-:S00]  /*1420*/  NOP ;  /* 0x0000000000007918 */ /* 0x000fc00000000000 */
        /* <DEDUP_REMOVED lines=13> */
.L_x_22:


//--------------------- .text._Z23row_wise_mat_mul_kernelPiS_S_jjj --------------------------
	.section	.text._Z23row_wise_mat_mul_kernelPiS_S_jjj,"ax",@progbits
	.align	128
        .global         _Z23row_wise_mat_mul_kernelPiS_S_jjj
        .type           _Z23row_wise_mat_mul_kernelPiS_S_jjj,@function
        .size           _Z23row_wise_mat_mul_kernelPiS_S_jjj,(.L_x_23 - _Z23row_wise_mat_mul_kernelPiS_S_jjj)
        .other          _Z23row_wise_mat_mul_kernelPiS_S_jjj,@"STO_CUDA_ENTRY STV_DEFAULT"
_Z23row_wise_mat_mul_kernelPiS_S_jjj:
.text._Z23row_wise_mat_mul_kernelPiS_S_jjj:
[----:B------:R-:W-:Y:S01]  /*0000*/  LDC R1, c[0x0][0x37c] ;  /* 0x0000df00ff017b82 */ /* 0x000fe20000000800 */
[----:B------:R-:W0:Y:S07]  /*0010*/  S2R R5, SR_TID.Y ;  /* 0x0000000000057919 */ /* 0x000e2e0000002200 */
[----:B------:R-:W0:Y:S01]  /*0020*/  S2UR UR4, SR_CTAID.Y ;  /* 0x00000000000479c3 */ /* 0x000e220000002600 */
[----:B------:R-:W1:Y:S07]  /*0030*/  LDCU UR5, c[0x0][0x398] ;  /* 0x00007300ff0577ac */ /* 0x000e6e0008000800 */
[----:B------:R-:W0:Y:S08]  /*0040*/  LDC R0, c[0x0][0x364] ;  /* 0x0000d900ff007b82 */ /* 0x000e300000000800 */
[----:B------:R-:W2:Y:S01]  /*0050*/  LDC R3, c[0x0][0x3a0] ;  /* 0x0000e800ff037b82 */ /* 0x000ea20000000800 */
[----:B0-----:R-:W-:Y:S01]  /*0060*/  IMAD R0, R0, UR4, R5 ;  /* 0x0000000400007c24 */ /* 0x001fe2000f8e0205 */
[----:B--2---:R-:W-:-:S04]  /*0070*/  ISETP.NE.AND P0, PT, R3, RZ, PT ;  /* 0x000000ff0300720c */ /* 0x004fc80003f05270 */
[----:B-1----:R-:W-:-:S13]  /*0080*/  ISETP.GE.U32.OR P0, PT, R0, UR5, !P0 ;  /* 0x0000000500007c0c */ /* 0x002fda000c706470 */
[----:B------:R-:W-:Y:S05]  /*0090*/  @P0 EXIT ;  /* 0x000000000000094d */ /* 0x000fea0003800000 */
[----:B------:R-:W0:Y:S01]  /*00a0*/  LDC R4, c[0x0][0x39c] ;  /* 0x0000e700ff047b82 */ /* 0x000e220000000800 */
[----:B------:R-:W1:Y:S01]  /*00b0*/  LDCU.64 UR4, c[0x0][0x358] ;  /* 0x00006b00ff0477ac */ /* 0x000e620008000a00 */
[----:B0-----:R-:W-:-:S13]  /*00c0*/  ISETP.NE.AND P0, PT, R4, RZ, PT ;  /* 0x000000ff0400720c */ /* 0x001fda0003f05270 */
[----:B-1----:R-:W-:Y:S05]  /*00d0*/  @P0 BRA `(.L_x_11) ;  /* 0x00000004002c0947 */ /* 0x002fea0003800000 */
[C---:B------:R-:W-:Y:S02]  /*00e0*/  IADD3 R2, PT, PT, R3.reuse, -0x1, RZ ;  /* 0xffffffff03027810 */ /* 0x040fe40007ffe0ff */
[----:B------:R-:W-:Y:S02]  /*00f0*/  LOP3.LUT R22, R3, 0x7, RZ, 0xc0, !PT ;  /* 0x0000000703167812 */ /* 0x000fe400078ec0ff */
[----:B------:R-:W-:Y:S01]  /*0100*/  ISETP.GE.U32.AND P1, PT, R2, 0x7, PT ;  /* 0x000000070200780c */ /* 0x000fe20003f26070 */
[----:B------:R-:W-:Y:S01]  /*0110*/  HFMA2 R2, -RZ, RZ, 0, 0 ;  /* 0x00000000ff027431 */ /* 0x000fe200000001ff */
[----:B------:R-:W-:-:S11]  /*0120*/  ISETP.NE.AND P0, PT, R22, RZ, PT ;  /* 0x000000ff1600720c */ /* 0x000fd60003f05270 */
[----:B------:R-:W-:Y:S05]  /*0130*/  @!P1 BRA `(.L_x_12) ;  /* 0x00000000007c9947 */ /* 0x000fea0003800000 */
[----:B------:R-:W0:Y:S01]  /*0140*/  LDC.64 R4, c[0x0][0x390] ;  /* 0x0000e400ff047b82 */ /* 0x000e220000000a00 */
[----:B------:R-:W-:Y:S01]  /*0150*/  LOP3.LUT R2, R3, 0xfffffff8, RZ, 0xc0, !PT ;  /* 0xfffffff803027812 */ /* 0x000fe200078ec0ff */
[----:B------:R-:W-:-:S03]  /*0160*/  IMAD R7, R0, R3, 0x3 ;  /* 0x0000000300077424 */ /* 0x000fc600078e0203 */
[----:B------:R-:W-:-:S07]  /*0170*/  IADD3 R6, PT, PT, -R2, RZ, RZ ;  /* 0x000000ff02067210 */ /* 0x000fce0007ffe1ff */
.L_x_13:
[C---:B-1----:R-:W-:Y:S01]  /*0180*/  IADD3 R13, PT, PT, R7.reuse, -0x3, RZ ;  /* 0xfffffffd070d7810 */ /* 0x042fe20007ffe0ff */
[C-C-:B0-----:R-:W-:Y:S01]  /*0190*/  IMAD.WIDE.U32 R8, R7.reuse, 0x4, R4.reuse ;  /* 0x0000000407087825 */ /* 0x141fe200078e0004 */
[----:B------:R-:W-:Y:S02]  /*01a0*/  IADD3 R15, PT, PT, R7, -0x2, RZ ;  /* 0xfffffffe070f7810 */ /* 0x000fe40007ffe0ff */
[----:B------:R-:W-:Y:S01]  /*01b0*/  IADD3 R6, PT, PT, R6, 0x8, RZ ;  /* 0x0000000806067810 */ /* 0x000fe20007ffe0ff */
[--C-:B------:R-:W-:Y:S01]  /*01c0*/  IMAD.WIDE.U32 R12, R13, 0x4, R4.reuse ;  /* 0x000000040d0c7825 */ /* 0x100fe200078e0004 */
[C---:B------:R-:W-:Y:S02]  /*01d0*/  IADD3 R17, PT, PT, R7.reuse, -0x1, RZ ;  /* 0xffffffff07117810 */ /* 0x040fe40007ffe0ff */
[----:B------:R-:W-:Y:S01]  /*01e0*/  IADD3 R11, PT, PT, R7, 0x1, RZ ;  /* 0x00000001070b7810 */ /* 0x000fe20007ffe0ff */
[--C-:B------:R-:W-:Y:S01]  /*01f0*/  IMAD.WIDE.U32 R14, R15, 0x4, R4.reuse ;  /* 0x000000040f0e7825 */ /* 0x100fe200078e0004 */
[----:B------:R-:W-:Y:S01]  /*0200*/  IADD3 R19, PT, PT, R7, 0x2, RZ ;  /* 0x0000000207137810 */ /* 0x000fe20007ffe0ff */
[----:B------:R0:W-:Y:S01]  /*0210*/  STG.E desc[UR4][R12.64], RZ ;  /* 0x000000ff0c007986 */ /* 0x0001e2000c101904 */
[----:B------:R-:W-:Y:S01]  /*0220*/  ISETP.NE.AND P1, PT, R6, RZ, PT ;  /* 0x000000ff0600720c */ /* 0x000fe20003f25270 */
[--C-:B------:R-:W-:Y:S01]  /*0230*/  IMAD.WIDE.U32 R16, R17, 0x4, R4.reuse ;  /* 0x0000000411107825 */ /* 0x100fe200078e0004 */
[C---:B------:R-:W-:Y:S01]  /*0240*/  IADD3 R21, PT, PT, R7.reuse, 0x3, RZ ;  /* 0x0000000307157810 */ /* 0x040fe20007ffe0ff */
[----:B------:R1:W-:Y:S01]  /*0250*/  STG.E desc[UR4][R14.64], RZ ;  /* 0x000000ff0e007986 */ /* 0x0003e2000c101904 */
[----:B------:R-:W-:Y:S01]  /*0260*/  IADD3 R23, PT, PT, R7, 0x4, RZ ;  /* 0x0000000407177810 */ /* 0x000fe20007ffe0ff */
[--C-:B------:R-:W-:Y:S01]  /*0270*/  IMAD.WIDE.U32 R10, R11, 0x4, R4.reuse ;  /* 0x000000040b0a7825 */ /* 0x100fe200078e0004 */
[----:B------:R-:W-:Y:S01]  /*0280*/  IADD3 R7, PT, PT, R7, 0x8, RZ ;  /* 0x0000000807077810 */ /* 0x000fe20007ffe0ff */
[----:B------:R1:W-:Y:S02]  /*0290*/  STG.E desc[UR4][R16.64], RZ ;  /* 0x000000ff10007986 */ /* 0x0003e4000c101904 */
[----:B------:R-:W-:-:S02]  /*02a0*/  IMAD.WIDE.U32 R18, R19, 0x4, R4 ;  /* 0x0000000413127825 */ /* 0x000fc400078e0004 */
[----:B------:R1:W-:Y:S02]  /*02b0*/  STG.E desc[UR4][R8.64], RZ ;  /* 0x000000ff08007986 */ /* 0x0003e4000c101904 */
[--C-:B------:R-:W-:Y:S02]  /*02c0*/  IMAD.WIDE.U32 R20, R21, 0x4, R4.reuse ;  /* 0x0000000415147825 */ /* 0x100fe400078e0004 */
[----:B------:R1:W-:Y:S02]  /*02d0*/  STG.E desc[UR4][R10.64], RZ ;  /* 0x000000ff0a007986 */ /* 0x0003e4000c101904 */
[----:B0-----:R-:W-:Y:S02]  /*02e0*/  IMAD.WIDE.U32 R12, R23, 0x4, R4 ;  /* 0x00000004170c7825 */ /* 0x001fe400078e0004 */
[----:B------:R1:W-:Y:S04]  /*02f0*/  STG.E desc[UR4][R18.64], RZ ;  /* 0x000000ff12007986 */ /* 0x0003e8000c101904 */
[----:B------:R1:W-:Y:S04]  /*0300*/  STG.E desc[UR4][R20.64], RZ ;  /* 0x000000ff14007986 */ /* 0x0003e8000c101904 */
[----:B------:R1:W-:Y:S01]  /*0310*/  STG.E desc[UR4][R12.64], RZ ;  /* 0x000000ff0c007986 */ /* 0x0003e2000c101904 */
[----:B------:R-:W-:Y:S05]  /*0320*/  @P1 BRA `(.L_x_13) ;  /* 0xfffffffc00941947 */ /* 0x000fea000383ffff */
.L_x_12:
[----:B------:R-:W-:Y:S05]  /*0330*/  @!P0 EXIT ;  /* 0x000000000000894d */ /* 0x000fea0003800000 */
[----:B------:R-:W-:Y:S02]  /*0340*/  ISETP.GE.U32.AND P0, PT, R22, 0x4, PT ;  /* 0x000000041600780c */ /* 0x000fe40003f06070 */
[----:B-1----:R-:W-:-:S04]  /*0350*/  LOP3.LUT R12, R3, 0x3, RZ, 0xc0, !PT ;  /* 0x00000003030c7812 */ /* 0x002fc800078ec0ff */
[----:B------:R-:W-:-:S07]  /*0360*/  ISETP.NE.AND P1, PT, R12, RZ, PT ;  /* 0x000000ff0c00720c */ /* 0x000fce0003f25270 */
[----:B------:R-:W-:Y:S06]  /*0370*/  @!P0 BRA `(.L_x_14) ;  /* 0x0000000000388947 */ /* 0x000fec0003800000 */
[----:B------:R-:W0:Y:S01]  /*0380*/  LDC.64 R10, c[0x0][0x390] ;  /* 0x0000e400ff0a7b82 */ /* 0x000e220000000a00 */
[----:B------:R-:W-:Y:S01]  /*0390*/  IMAD R5, R0, R3, R2 ;  /* 0x0000000300057224 */ /* 0x000fe200078e0202 */
[----:B------:R-:W-:-:S04]  /*03a0*/  IADD3 R2, PT, PT, R2, 0x4, RZ ;  /* 0x0000000402027810 */ /* 0x000fc80007ffe0ff */
[C---:B------:R-:W-:Y:S02]  /*03b0*/  IADD3 R7, PT, PT, R5.reuse, 0x1, RZ ;  /* 0x0000000105077810 */ /* 0x040fe40007ffe0ff */
[C---:B------:R-:W-:Y:S02]  /*03c0*/  IADD3 R9, PT, PT, R5.reuse, 0x2, RZ ;  /* 0x0000000205097810 */ /* 0x040fe40007ffe0ff */
[C---:B------:R-:W-:Y:S01]  /*03d0*/  IADD3 R13, PT, PT, R5.reuse, 0x3, RZ ;  /* 0x00000003050d7810 */ /* 0x040fe20007ffe0ff */
        /* <DEDUP_REMOVED lines=8> */
.L_x_14:
[----:B------:R-:W-:Y:S05]  /*0460*/  @!P1 EXIT ;  /* 0x000000000000994d */ /* 0x000fea0003800000 */
[----:B------:R-:W-:Y:S02]  /*0470*/  ISETP.NE.AND P0, PT, R12, 0x1, PT ;  /* 0x000000010c00780c */ /* 0x000fe40003f05270 */
[----:B0-----:R-:W-:-:S04]  /*0480*/  LOP3.LUT R4, R3, 0x1, RZ, 0xc0, !PT ;  /* 0x0000000103047812 */ /* 0x001fc800078ec0ff */
[----:B------:R-:W-:-:S07]  /*0490*/  ISETP.NE.U32.AND P1, PT, R4, 0x1, PT ;  /* 0x000000010400780c */ /* 0x000fce0003f25070 */
[----:B------:R-:W-:Y:S06]  /*04a0*/  @!P0 BRA `(.L_x_15) ;  /* 0x0000000000208947 */ /* 0x000fec0003800000 */
[----:B------:R-:W0:Y:S01]  /*04b0*/  LDC.64 R4, c[0x0][0x390] ;  /* 0x0000e400ff047b82 */ /* 0x000e220000000a00 */
[----:B------:R-:W-:Y:S01]  /*04c0*/  IMAD R7, R0, R3, R2 ;  /* 0x0000000300077224 */ /* 0x000fe200078e0202 */
[----:B------:R-:W-:-:S04]  /*04d0*/  IADD3 R2, PT, PT, R2, 0x2, RZ ;  /* 0x0000000202027810 */ /* 0x000fc80007ffe0ff */
[C---:B------:R-:W-:Y:S01]  /*04e0*/  IADD3 R9, PT, PT, R7.reuse, 0x1, RZ ;  /* 0x0000000107097810 */ /* 0x040fe20007ffe0ff */
[----:B0-----:R-:W-:-:S04]  /*04f0*/  IMAD.WIDE.U32 R6, R7, 0x4, R4 ;  /* 0x0000000407067825 */ /* 0x001fc800078e0004 */
[----:B------:R-:W-:Y:S01]  /*0500*/  IMAD.WIDE.U32 R4, R9, 0x4, R4 ;  /* 0x0000000409047825 */ /* 0x000fe200078e0004 */
[----:B------:R0:W-:Y:S04]  /*0510*/  STG.E desc[UR4][R6.64], RZ ;  /* 0x000000ff06007986 */ /* 0x0001e8000c101904 */
[----:B------:R0:W-:Y:S02]  /*0520*/  STG.E desc[UR4][R4.64], RZ ;  /* 0x000000ff04007986 */ /* 0x0001e4000c101904 */
.L_x_15:
[----:B------:R-:W-:Y:S05]  /*0530*/  @P1 EXIT ;  /* 0x000000000000194d */ /* 0x000fea0003800000 */
[----:B0-----:R-:W0:Y:S01]  /*0540*/  LDC.64 R4, c[0x0][0x390] ;  /* 0x0000e400ff047b82 */ /* 0x001e220000000a00 */
[----:B------:R-:W-:-:S04]  /*0550*/  IMAD R3, R0, R3, R2 ;  /* 0x0000000300037224 */ /* 0x000fc800078e0202 */
[----:B0-----:R-:W-:-:S05]  /*0560*/  IMAD.WIDE.U32 R2, R3, 0x4, R4 ;  /* 0x0000000403027825 */ /* 0x001fca00078e0004 */
[----:B------:R-:W-:Y:S01]  /*0570*/  STG.E desc[UR4][R2.64], RZ ;  /* 0x000000ff02007986 */ /* 0x000fe2000c101904 */
[----:B------:R-:W-:Y:S05]  /*0580*/  EXIT ;  /* 0x000000000000794d */ /* 0x000fea0003800000 */
.L_x_11:
[C---:B------:R-:W-:Y:S02]  /*0590*/  LOP3.LUT R2, R4.reuse, 0xfffffff8, RZ, 0xc0, !PT ;  /* 0xfffffff804027812 */ /* 0x040fe400078ec0ff */
[C---:B------:R-:W-:Y:S02]  /*05a0*/  LOP3.LUT R3, R4.reuse, 0x7, RZ, 0xc0, !PT ;  /* 0x0000000704037812 */ /* 0x040fe400078ec0ff */
[----:B------:R-:W-:Y:S02]  /*05b0*/  LOP3.LUT R4, R4, 0x3, RZ, 0xc0, !PT ;  /* 0x0000000304047812 */ /* 0x000fe400078ec0ff */
[----:B------:R-:W-:Y:S02]  /*05c0*/  MOV R5, RZ ;  /* 0x000000ff00057202 */ /* 0x000fe40000000f00 */
[----:B------:R-:W-:-:S07]  /*05d0*/  IADD3 R6, PT, PT, -R2, RZ, RZ ;  /* 0x000000ff02067210 */ /* 0x000fce0007ffe1ff */
.L_x_20:
[----:B0--3--:R-:W0:Y:S01]  /*05e0*/  LDC R7, c[0x0][0x39c] ;  /* 0x0000e700ff077b82 */ /* 0x009e220000000800 */
[----:B--2---:R-:W-:-:S07]  /*05f0*/  HFMA2 R24, -RZ, RZ, 0, 0 ;  /* 0x00000000ff187431 */ /* 0x004fce00000001ff */
[----:B------:R-:W1:Y:S08]  /*0600*/  LDC R8, c[0x0][0x3a0] ;  /* 0x0000e800ff087b82 */ /* 0x000e700000000800 */
[----:B------:R-:W2:Y:S01]  /*0610*/  LDC.64 R12, c[0x0][0x390] ;  /* 0x0000e400ff0c7b82 */ /* 0x000ea20000000a00 */
[----:B0-----:R-:W-:Y:S01]  /*0620*/  ISETP.GE.U32.AND P0, PT, R7, 0x8, PT ;  /* 0x000000080700780c */ /* 0x001fe20003f06070 */
[----:B-1----:R-:W-:-:S04]  /*0630*/  IMAD R9, R0, R8, R5 ;  /* 0x0000000800097224 */ /* 0x002fc800078e0205 */
[----:B--2---:R-:W-:Y:S01]  /*0640*/  IMAD.WIDE.U32 R12, R9, 0x4, R12 ;  /* 0x00000004090c7825 */ /* 0x004fe200078e000c */
[----:B------:R-:W-:-:S04]  /*0650*/  MOV R9, RZ ;  /* 0x000000ff00097202 */ /* 0x000fc80000000f00 */
[----:B------:R0:W-:Y:S03]  /*0660*/  STG.E desc[UR4][R12.64], RZ ;  /* 0x000000ff0c007986 */ /* 0x0001e6000c101904 */
[----:B------:R-:W-:Y:S05]  /*0670*/  @!P0 BRA `(.L_x_16) ;  /* 0x0000000400448947 */ /* 0x000fea0003800000 */
[----:B------:R-:W-:Y:S01]  /*0680*/  IMAD R22, R0, R7, 0x3 ;  /* 0x0000000300167424 */ /* 0x000fe200078e0207 */
[----:B------:R-:W-:Y:S01]  /*0690*/  IADD3 R11, PT, PT, R5, R8, RZ ;  /* 0x00000008050b7210 */ /* 0x000fe20007ffe0ff */
[C-C-:B------:R-:W-:Y:S01]  /*06a0*/  IMAD R23, R8.reuse, 0x3, R5.reuse ;  /* 0x0000000308177824 */ /* 0x140fe200078e0205 */
[CC--:B------:R-:W-:Y:S01]  /*06b0*/  LEA R21, R8.reuse, R5.reuse, 0x1 ;  /* 0x0000000508157211 */ /* 0x0c0fe200078e08ff */
[C-C-:B------:R-:W-:Y:S01]  /*06c0*/  IMAD R27, R8.reuse, 0x5, R5.reuse ;  /* 0x00000005081b7824 */ /* 0x140fe200078e0205 */
[CC--:B------:R-:W-:Y:S01]  /*06d0*/  LEA R25, R8.reuse, R5.reuse, 0x2 ;  /* 0x0000000508197211 */ /* 0x0c0fe200078e10ff */
[C-C-:B------:R-:W-:Y:S01]  /*06e0*/  IMAD R29, R8.reuse, 0x6, R5.reuse ;  /* 0x00000006081d7824 */ /* 0x140fe200078e0205 */
[----:B------:R-:W-:Y:S01]  /*06f0*/  MOV R24, RZ ;  /* 0x000000ff00187202 */ /* 0x000fe20000000f00 */
[----:B------:R-:W-:Y:S01]  /*0700*/  IMAD R10, R8, 0x7, R5 ;  /* 0x00000007080a7824 */ /* 0x000fe200078e0205 */
[----:B------:R-:W-:Y:S02]  /*0710*/  MOV R20, R5 ;  /* 0x0000000500147202 */ /* 0x000fe40000000f00 */
[----:B------:R-:W-:-:S07]  /*0720*/  MOV R9, R6 ;  /* 0x0000000600097202 */ /* 0x000fce0000000f00 */
.L_x_17:
[----:B------:R-:W1:Y:S01]  /*0730*/  LDC.64 R16, c[0x0][0x380] ;  /* 0x0000e000ff107b82 */ /* 0x000e620000000a00 */
[----:B------:R-:W-:-:S04]  /*0740*/  VIADD R15, R22, 0xfffffffd ;  /* 0xfffffffd160f7836 */ /* 0x000fc80000000000 */
[----:B-1----:R-:W-:-:S05]  /*0750*/  IMAD.WIDE.U32 R14, R15, 0x4, R16 ;  /* 0x000000040f0e7825 */ /* 0x002fca00078e0010 */
[----:B--2---:R1:W2:Y:S02]  /*0760*/  LDG.E R26, desc[UR4][R14.64] ;  /* 0x000000040e1a7981 */ /* 0x0042a4000c1e1900 */
[----:B-1----:R-:W1:Y:S02]  /*0770*/  LDC.64 R14, c[0x0][0x388] ;  /* 0x0000e200ff0e7b82 */ /* 0x002e640000000a00 */
[----:B-1----:R-:W-:-:S06]  /*0780*/  IMAD.WIDE.U32 R18, R20, 0x4, R14 ;  /* 0x0000000414127825 */ /* 0x002fcc00078e000e */
[----:B------:R-:W2:Y:S02]  /*0790*/  LDG.E R19, desc[UR4][R18.64] ;  /* 0x0000000412137981 */ /* 0x000ea4000c1e1900 */
[----:B--2---:R-:W-:Y:S01]  /*07a0*/  IMAD R24, R26, R19, R24 ;  /* 0x000000131a187224 */ /* 0x004fe200078e0218 */
[----:B------:R-:W-:-:S04]  /*07b0*/  IADD3 R26, PT, PT, R22, -0x2, RZ ;  /* 0xfffffffe161a7810 */ /* 0x000fc80007ffe0ff */
[----:B------:R1:W-:Y:S01]  /*07c0*/  STG.E desc[UR4][R12.64], R24 ;  /* 0x000000180c007986 */ /* 0x0003e2000c101904 */
[----:B------:R-:W-:-:S05]  /*07d0*/  IMAD.WIDE.U32 R18, R26, 0x4, R16 ;  /* 0x000000041a127825 */ /* 0x000fca00078e0010 */
[----:B------:R2:W3:Y:S02]  /*07e0*/  LDG.E R26, desc[UR4][R18.64] ;  /* 0x00000004121a7981 */ /* 0x0004e4000c1e1900 */
[----:B--2---:R-:W-:-:S05]  /*07f0*/  IMAD.WIDE.U32 R18, R11, 0x4, R14 ;  /* 0x000000040b127825 */ /* 0x004fca00078e000e */
[----:B------:R-:W3:Y:S02]  /*0800*/  LDG.E R28, desc[UR4][R18.64] ;  /* 0x00000004121c7981 */ /* 0x000ee4000c1e1900 */
[----:B---3--:R-:W-:Y:S01]  /*0810*/  IMAD R26, R26, R28, R24 ;  /* 0x0000001c1a1a7224 */ /* 0x008fe200078e0218 */
[----:B------:R-:W-:-:S04]  /*0820*/  IADD3 R28, PT, PT, R22, -0x1, RZ ;  /* 0xffffffff161c7810 */ /* 0x000fc80007ffe0ff */
[----:B------:R2:W-:Y:S01]  /*0830*/  STG.E desc[UR4][R12.64], R26 ;  /* 0x0000001a0c007986 */ /* 0x0005e2000c101904 */
[----:B------:R-:W-:-:S05]  /*0840*/  IMAD.WIDE.U32 R18, R28, 0x4, R16 ;  /* 0x000000041c127825 */ /* 0x000fca00078e0010 */
[----:B------:R3:W4:Y:S02]  /*0850*/  LDG.E R28, desc[UR4][R18.64] ;  /* 0x00000004121c7981 */ /* 0x000724000c1e1900 */
[----:B---3--:R-:W-:-:S05]  /*0860*/  IMAD.WIDE.U32 R18, R21, 0x4, R14 ;  /* 0x0000000415127825 */ /* 0x008fca00078e000e */
[----:B-1----:R1:W4:Y:S02]  /*0870*/  LDG.E R24, desc[UR4][R18.64] ;  /* 0x0000000412187981 */ /* 0x002324000c1e1900 */
[----:B-1----:R-:W-:-:S04]  /*0880*/  IMAD.WIDE.U32 R18, R22, 0x4, R16 ;  /* 0x0000000416127825 */ /* 0x002fc800078e0010 */
[----:B----4-:R-:W-:-:S05]  /*0890*/  IMAD R24, R28, R24, R26 ;  /* 0x000000181c187224 */ /* 0x010fca00078e021a */
[----:B------:R1:W-:Y:S04]  /*08a0*/  STG.E desc[UR4][R12.64], R24 ;  /* 0x000000180c007986 */ /* 0x0003e8000c101904 */
[----:B------:R3:W4:Y:S02]  /*08b0*/  LDG.E R28, desc[UR4][R18.64] ;  /* 0x00000004121c7981 */ /* 0x000724000c1e1900 */
[----:B---3--:R-:W-:-:S05]  /*08c0*/  IMAD.WIDE.U32 R18, R23, 0x4, R14 ;  /* 0x0000000417127825 */ /* 0x008fca00078e000e */
[----:B--2---:R-:W4:Y:S02]  /*08d0*/  LDG.E R26, desc[UR4][R18.64] ;  /* 0x00000004121a7981 */ /* 0x004f24000c1e1900 */
[----:B----4-:R-:W-:Y:S01]  /*08e0*/  IMAD R28, R28, R26, R24 ;  /* 0x0000001a1c1c7224 */ /* 0x010fe200078e0218 */
[----:B------:R-:W-:-:S04]  /*08f0*/  IADD3 R26, PT, PT, R22, 0x1, RZ ;  /* 0x00000001161a7810 */ /* 0x000fc80007ffe0ff */
[----:B------:R2:W-:Y:S01]  /*0900*/  STG.E desc[UR4][R12.64], R28 ;  /* 0x0000001c0c007986 */ /* 0x0005e2000c101904 */
[----:B------:R-:W-:-:S05]  /*0910*/  IMAD.WIDE.U32 R18, R26, 0x4, R16 ;  /* 0x000000041a127825 */ /* 0x000fca00078e0010 */
[----:B------:R3:W4:Y:S02]  /*0920*/  LDG.E R26, desc[UR4][R18.64] ;  /* 0x00000004121a7981 */ /* 0x000724000c1e1900 */
[----:B---3--:R-:W-:-:S05]  /*0930*/  IMAD.WIDE.U32 R18, R25, 0x4, R14 ;  /* 0x0000000419127825 */ /* 0x008fca00078e000e */
[----:B-1----:R-:W4:Y:S02]  /*0940*/  LDG.E R24, desc[UR4][R18.64] ;  /* 0x0000000412187981 */ /* 0x002f24000c1e1900 */
[----:B----4-:R-:W-:Y:S01]  /*0950*/  IMAD R24, R26, R24, R28 ;  /* 0x000000181a187224 */ /* 0x010fe200078e021c */
[----:B------:R-:W-:-:S04]  /*0960*/  IADD3 R26, PT, PT, R22, 0x2, RZ ;  /* 0x00000002161a7810 */ /* 0x000fc80007ffe0ff */
[----:B------:R1:W-:Y:S01]  /*0970*/  STG.E desc[UR4][R12.64], R24 ;  /* 0x000000180c007986 */ /* 0x0003e2000c101904 */
[----:B------:R-:W-:-:S05]  /*0980*/  IMAD.WIDE.U32 R18, R26, 0x4, R16 ;  /* 0x000000041a127825 */ /* 0x000fca00078e0010 */
[----:B------:R3:W1:Y:S02]  /*0990*/  LDG.E R26, desc[UR4][R18.64] ;  /* 0x00000004121a7981 */ /* 0x000664000c1e1900 */
[----:B---3--:R-:W-:-:S05]  /*09a0*/  IMAD.WIDE.U32 R18, R27, 0x4, R14 ;  /* 0x000000041b127825 */ /* 0x008fca00078e000e */
[----:B--2---:R-:W1:Y:S02]  /*09b0*/  LDG.E R28, desc[UR4][R18.64] ;  /* 0x00000004121c7981 */ /* 0x004e64000c1e1900 */
[----:B-1----:R-:W-:Y:S01]  /*09c0*/  IMAD R24, R26, R28, R24 ;  /* 0x0000001c1a187224 */ /* 0x002fe200078e0218 */
[C---:B------:R-:W-:Y:S02]  /*09d0*/  IADD3 R26, PT, PT, R22.reuse, 0x3, RZ ;  /* 0x00000003161a7810 */ /* 0x040fe40007ffe0ff */
[----:B------:R-:W-:Y:S02]  /*09e0*/  IADD3 R28, PT, PT, R22, 0x4, RZ ;  /* 0x00000004161c7810 */ /* 0x000fe40007ffe0ff */
[----:B------:R1:W-:Y:S01]  /*09f0*/  STG.E desc[UR4][R12.64], R24 ;  /* 0x000000180c007986 */ /* 0x0003e2000c101904 */
[----:B------:R-:W-:-:S05]  /*0a00*/  IMAD.WIDE.U32 R18, R26, 0x4, R16 ;  /* 0x000000041a127825 */ /* 0x000fca00078e0010 */
[----:B------:R2:W3:Y:S01]  /*0a10*/  LDG.E R26, desc[UR4][R18.64] ;  /* 0x00000004121a7981 */ /* 0x0004e2000c1e1900 */
[----:B------:R-:W-:-:S04]  /*0a20*/  IMAD.WIDE.U32 R16, R28, 0x4, R16 ;  /* 0x000000041c107825 */ /* 0x000fc800078e0010 */
[----:B--2---:R-:W-:-:S05]  /*0a30*/  IMAD.WIDE.U32 R18, R29, 0x4, R14 ;  /* 0x000000041d127825 */ /* 0x004fca00078e000e */
[----:B------:R-:W3:Y:S01]  /*0a40*/  LDG.E R28, desc[UR4][R18.64] ;  /* 0x00000004121c7981 */ /* 0x000ee2000c1e1900 */
[----:B------:R-:W-:Y:S01]  /*0a50*/  IMAD.WIDE.U32 R14, R10, 0x4, R14 ;  /* 0x000000040a0e7825 */ /* 0x000fe200078e000e */
[----:B------:R-:W-:-:S03]  /*0a60*/  IADD3 R9, PT, PT, R9, 0x8, RZ ;  /* 0x0000000809097810 */ /* 0x000fc60007ffe0ff */
[----:B---3--:R-:W-:-:S05]  /*0a70*/  IMAD R26, R26, R28, R24 ;  /* 0x0000001c1a1a7224 */ /* 0x008fca00078e0218 */
[----:B------:R2:W-:Y:S04]  /*0a80*/  STG.E desc[UR4][R12.64], R26 ;  /* 0x0000001a0c007986 */ /* 0x0005e8000c101904 */
[----:B------:R-:W1:Y:S04]  /*0a90*/  LDG.E R17, desc[UR4][R16.64] ;  /* 0x0000000410117981 */ /* 0x000e68000c1e1900 */
[----:B------:R-:W1:Y:S01]  /*0aa0*/  LDG.E R14, desc[UR4][R14.64] ;  /* 0x000000040e0e7981 */ /* 0x000e62000c1e1900 */
[----:B------:R-:W-:Y:S01]  /*0ab0*/  ISETP.NE.AND P0, PT, R9, RZ, PT ;  /* 0x000000ff0900720c */ /* 0x000fe20003f05270 */
[----:B------:R-:W-:Y:S01]  /*0ac0*/  IMAD R10, R8, 0x8, R10 ;  /* 0x00000008080a7824 */ /* 0x000fe200078e020a */
[----:B------:R-:W-:-:S02]  /*0ad0*/  IADD3 R22, PT, PT, R22, 0x8, RZ ;  /* 0x0000000816167810 */ /* 0x000fc40007ffe0ff */
[C---:B------:R-:W-:Y:S02]  /*0ae0*/  LEA R11, R8.reuse, R11, 0x3 ;  /* 0x0000000b080b7211 */ /* 0x040fe400078e18ff */
[C---:B------:R-:W-:Y:S02]  /*0af0*/  LEA R21, R8.reuse, R21, 0x3 ;  /* 0x0000001508157211 */ /* 0x040fe400078e18ff */
[C---:B------:R-:W-:Y:S02]  /*0b00*/  LEA R23, R8.reuse, R23, 0x3 ;  /* 0x0000001708177211 */ /* 0x040fe400078e18ff */
[C---:B------:R-:W-:Y:S02]  /*0b10*/  LEA R25, R8.reuse, R25, 0x3 ;  /* 0x0000001908197211 */ /* 0x040fe400078e18ff */
[C---:B------:R-:W-:Y:S02]  /*0b20*/  LEA R27, R8.reuse, R27, 0x3 ;  /* 0x0000001b081b7211 */ /* 0x040fe400078e18ff */
[----:B------:R-:W-:-:S02]  /*0b30*/  LEA R29, R8, R29, 0x3 ;  /* 0x0000001d081d7211 */ /* 0x000fc400078e18ff */
[----:B------:R-:W-:Y:S01]  /*0b40*/  LEA R20, R8, R20, 0x3 ;  /* 0x0000001408147211 */ /* 0x000fe200078e18ff */
[----:B-1----:R-:W-:-:S05]  /*0b50*/  IMAD R24, R17, R14, R26 ;  /* 0x0000000e11187224 */ /* 0x002fca00078e021a */
[----:B------:R2:W-:Y:S01]  /*0b60*/  STG.E desc[UR4][R12.64], R24 ;  /* 0x000000180c007986 */ /* 0x0005e2000c101904 */
[----:B------:R-:W-:Y:S05]  /*0b70*/  @P0 BRA `(.L_x_17) ;  /* 0xfffffff800ec0947 */ /* 0x000fea000383ffff */
[----:B------:R-:W-:-:S07]  /*0b80*/  MOV R9, R2 ;  /* 0x0000000200097202 */ /* 0x000fce0000000f00 */
.L_x_16:
[----:B------:R-:W-:-:S13]  /*0b90*/  ISETP.NE.AND P0, PT, R3, RZ, PT ;  /* 0x000000ff0300720c */ /* 0x000fda0003f05270 */
[----:B------:R-:W-:Y:S05]  /*0ba0*/  @!P0 BRA `(.L_x_18) ;  /* 0x00000004001c8947 */ /* 0x000fea0003800000 */
[----:B------:R-:W-:Y:S02]  /*0bb0*/  IADD3 R10, PT, PT, R3, -0x1, RZ ;  /* 0xffffffff030a7810 */ /* 0x000fe40007ffe0ff */
[----:B------:R-:W-:Y:S02]  /*0bc0*/  ISETP.NE.AND P1, PT, R4, RZ, PT ;  /* 0x000000ff0400720c */ /* 0x000fe40003f25270 */
[----:B------:R-:W-:-:S13]  /*0bd0*/  ISETP.GE.U32.AND P0, PT, R10, 0x3, PT ;  /* 0x000000030a00780c */ /* 0x000fda0003f06070 */
[----:B------:R-:W-:Y:S05]  /*0be0*/  @!P0 BRA `(.L_x_19) ;  /* 0x00000000008c8947 */ /* 0x000fea0003800000 */
[----:B------:R-:W1:Y:S01]  /*0bf0*/  LDC.64 R10, c[0x0][0x380] ;  /* 0x0000e000ff0a7b82 */ /* 0x000e620000000a00 */
[----:B------:R-:W-:Y:S02]  /*0c00*/  IMAD R25, R0, R7, R9 ;  /* 0x0000000700197224 */ /* 0x000fe400078e0209 */
[----:B------:R-:W-:-:S05]  /*0c10*/  IMAD R21, R9, R8, R5 ;  /* 0x0000000809157224 */ /* 0x000fca00078e0205 */
[----:B------:R-:W3:Y:S01]  /*0c20*/  LDC.64 R14, c[0x0][0x388] ;  /* 0x0000e200ff0e7b82 */ /* 0x000ee20000000a00 */
[----:B-1----:R-:W-:-:S06]  /*0c30*/  IMAD.WIDE.U32 R16, R25, 0x4, R10 ;  /* 0x0000000419107825 */ /* 0x002fcc00078e000a */
[----:B------:R-:W4:Y:S01]  /*0c40*/  LDG.E R17, desc[UR4][R16.64] ;  /* 0x0000000410117981 */ /* 0x000f22000c1e1900 */
[----:B---3--:R-:W-:-:S06]  /*0c50*/  IMAD.WIDE.U32 R18, R21, 0x4, R14 ;  /* 0x0000000415127825 */ /* 0x008fcc00078e000e */
[----:B------:R-:W4:Y:S01]  /*0c60*/  LDG.E R18, desc[UR4][R18.64] ;  /* 0x0000000412127981 */ /* 0x000f22000c1e1900 */
[----:B------:R-:W-:Y:S02]  /*0c70*/  IADD3 R23, PT, PT, R25, 0x1, RZ ;  /* 0x0000000119177810 */ /* 0x000fe40007ffe0ff */
[----:B------:R-:W-:-:S03]  /*0c80*/  IADD3 R29, PT, PT, R21, R8, RZ ;  /* 0x00000008151d7210 */ /* 0x000fc60007ffe0ff */
[----:B------:R-:W-:-:S04]  /*0c90*/  IMAD.WIDE.U32 R20, R23, 0x4, R10 ;  /* 0x0000000417147825 */ /* 0x000fc800078e000a */
[----:B------:R-:W-:-:S04]  /*0ca0*/  IMAD.WIDE.U32 R22, R29, 0x4, R14 ;  /* 0x000000041d167825 */ /* 0x000fc800078e000e */
[----:B----4-:R-:W-:-:S05]  /*0cb0*/  IMAD R27, R17, R18, R24 ;  /* 0x00000012111b7224 */ /* 0x010fca00078e0218 */
[----:B------:R1:W-:Y:S04]  /*0cc0*/  STG.E desc[UR4][R12.64], R27 ;  /* 0x0000001b0c007986 */ /* 0x0003e8000c101904 */
[----:B------:R-:W3:Y:S04]  /*0cd0*/  LDG.E R20, desc[UR4][R20.64] ;  /* 0x0000000414147981 */ /* 0x000ee8000c1e1900 */
[----:B------:R-:W3:Y:S01]  /*0ce0*/  LDG.E R22, desc[UR4][R22.64] ;  /* 0x0000000416167981 */ /* 0x000ee2000c1e1900 */
[----:B--2---:R-:W-:Y:S02]  /*0cf0*/  IADD3 R24, PT, PT, R25, 0x2, RZ ;  /* 0x0000000219187810 */ /* 0x004fe40007ffe0ff */
[----:B------:R-:W-:-:S03]  /*0d00*/  IADD3 R26, PT, PT, R29, R8, RZ ;  /* 0x000000081d1a7210 */ /* 0x000fc60007ffe0ff */
[----:B------:R-:W-:-:S04]  /*0d10*/  IMAD.WIDE.U32 R16, R24, 0x4, R10 ;  /* 0x0000000418107825 */ /* 0x000fc800078e000a */
[----:B------:R-:W-:-:S04]  /*0d20*/  IMAD.WIDE.U32 R18, R26, 0x4, R14 ;  /* 0x000000041a127825 */ /* 0x000fc800078e000e */
[----:B---3--:R-:W-:-:S05]  /*0d30*/  IMAD R29, R20, R22, R27 ;  /* 0x00000016141d7224 */ /* 0x008fca00078e021b */
[----:B------:R3:W-:Y:S04]  /*0d40*/  STG.E desc[UR4][R12.64], R29 ;  /* 0x0000001d0c007986 */ /* 0x0007e8000c101904 */
[----:B------:R-:W2:Y:S04]  /*0d50*/  LDG.E R16, desc[UR4][R16.64] ;  /* 0x0000000410107981 */ /* 0x000ea8000c1e1900 */
[----:B------:R-:W2:Y:S01]  /*0d60*/  LDG.E R18, desc[UR4][R18.64] ;  /* 0x0000000412127981 */ /* 0x000ea2000c1e1900 */
[----:B------:R-:W-:Y:S02]  /*0d70*/  IADD3 R25, PT, PT, R25, 0x3, RZ ;  /* 0x0000000319197810 */ /* 0x000fe40007ffe0ff */
[----:B-1----:R-:W-:-:S03]  /*0d80*/  IADD3 R27, PT, PT, R26, R8, RZ ;  /* 0x000000081a1b7210 */ /* 0x002fc60007ffe0ff */
[----:B------:R-:W-:-:S04]  /*0d90*/  IMAD.WIDE.U32 R10, R25, 0x4, R10 ;  /* 0x00000004190a7825 */ /* 0x000fc800078e000a */
[----:B------:R-:W-:-:S04]  /*0da0*/  IMAD.WIDE.U32 R14, R27, 0x4, R14 ;  /* 0x000000041b0e7825 */ /* 0x000fc800078e000e */
[----:B--2---:R-:W-:-:S05]  /*0db0*/  IMAD R21, R16, R18, R29 ;  /* 0x0000001210157224 */ /* 0x004fca00078e021d */
[----:B------:R3:W-:Y:S04]  /*0dc0*/  STG.E desc[UR4][R12.64], R21 ;  /* 0x000000150c007986 */ /* 0x0007e8000c101904 */
[----:B------:R-:W2:Y:S04]  /*0dd0*/  LDG.E R10, desc[UR4][R10.64] ;  /* 0x000000040a0a7981 */ /* 0x000ea8000c1e1900 */
[----:B------:R-:W2:Y:S01]  /*0de0*/  LDG.E R14, desc[UR4][R14.64] ;  /* 0x000000040e0e7981 */ /* 0x000ea2000c1e1900 */
[----:B------:R-:W-:Y:S01]  /*0df0*/  IADD3 R9, PT, PT, R9, 0x4, RZ ;  /* 0x0000000409097810 */ /* 0x000fe20007ffe0ff */
[----:B--2---:R-:W-:-:S05]  /*0e00*/  IMAD R24, R10, R14, R21 ;  /* 0x0000000e0a187224 */ /* 0x004fca00078e0215 */
[----:B------:R3:W-:Y:S02]  /*0e10*/  STG.E desc[UR4][R12.64], R24 ;  /* 0x000000180c007986 */ /* 0x0007e4000c101904 */
.L_x_19:
[----:B------:R-:W-:Y:S05]  /*0e20*/  @!P1 BRA `(.L_x_18) ;  /* 0x00000000007c9947 */ /* 0x000fea0003800000 */
[----:B------:R-:W1:Y:S01]  /*0e30*/  LDC.64 R10, c[0x0][0x380] ;  /* 0x0000e000ff0a7b82 */ /* 0x000e620000000a00 */
[----:B------:R-:W-:-:S07]  /*0e40*/  ISETP.NE.AND P0, PT, R4, 0x1, PT ;  /* 0x000000010400780c */ /* 0x000fce0003f05270 */
[----:B------:R-:W4:Y:S06]  /*0e50*/  LDC.64 R14, c[0x0][0x388] ;  /* 0x0000e200ff0e7b82 */ /* 0x000f2c0000000a00 */
[----:B---3--:R-:W-:Y:S02]  /*0e60*/  @P0 IMAD R21, R0, R7, R9 ;  /* 0x0000000700150224 */ /* 0x008fe400078e0209 */
[----:B------:R-:W-:Y:S02]  /*0e70*/  @P0 IMAD R23, R9, R8, R5 ;  /* 0x0000000809170224 */ /* 0x000fe400078e0205 */
[----:B-1----:R-:W-:-:S06]  /*0e80*/  @P0 IMAD.WIDE.U32 R16, R21, 0x4, R10 ;  /* 0x0000000415100825 */ /* 0x002fcc00078e000a */
[----:B------:R-:W3:Y:S01]  /*0e90*/  @P0 LDG.E R17, desc[UR4][R16.64] ;  /* 0x0000000410110981 */ /* 0x000ee2000c1e1900 */
[----:B----4-:R-:W-:-:S06]  /*0ea0*/  @P0 IMAD.WIDE.U32 R18, R23, 0x4, R14 ;  /* 0x0000000417120825 */ /* 0x010fcc00078e000e */
[----:B------:R-:W3:Y:S01]  /*0eb0*/  @P0 LDG.E R18, desc[UR4][R18.64] ;  /* 0x0000000412120981 */ /* 0x000ee2000c1e1900 */
[----:B------:R-:W-:Y:S02]  /*0ec0*/  @P0 IADD3 R21, PT, PT, R21, 0x1, RZ ;  /* 0x0000000115150810 */ /* 0x000fe40007ffe0ff */
[----:B------:R-:W-:-:S03]  /*0ed0*/  @P0 IADD3 R23, PT, PT, R23, R8, RZ ;  /* 0x0000000817170210 */ /* 0x000fc60007ffe0ff */
[----:B------:R-:W-:-:S04]  /*0ee0*/  @P0 IMAD.WIDE.U32 R10, R21, 0x4, R10 ;  /* 0x00000004150a0825 */ /* 0x000fc800078e000a */
[----:B------:R-:W-:Y:S02]  /*0ef0*/  @P0 IMAD.WIDE.U32 R20, R23, 0x4, R14 ;  /* 0x0000000417140825 */ /* 0x000fe400078e000e */
[----:B------:R-:W1:Y:S01]  /*0f00*/  LDC.64 R22, c[0x0][0x380] ;  /* 0x0000e000ff167b82 */ /* 0x000e620000000a00 */
[----:B------:R-:W-:-:S07]  /*0f10*/  LOP3.LUT P1, RZ, R7, 0x1, RZ, 0xc0, !PT ;  /* 0x0000000107ff7812 */ /* 0x000fce000782c0ff */
[----:B------:R-:W4:Y:S01]  /*0f20*/  LDC.64 R14, c[0x0][0x388] ;  /* 0x0000e200ff0e7b82 */ /* 0x000f220000000a00 */
[----:B---3--:R-:W-:-:S05]  /*0f30*/  @P0 IMAD R25, R17, R18, R24 ;  /* 0x0000001211190224 */ /* 0x008fca00078e0218 */
[----:B------:R3:W-:Y:S04]  /*0f40*/  @P0 STG.E desc[UR4][R12.64], R25 ;  /* 0x000000190c000986 */ /* 0x0007e8000c101904 */
[----:B------:R-:W2:Y:S04]  /*0f50*/  @P0 LDG.E R10, desc[UR4][R10.64] ;  /* 0x000000040a0a0981 */ /* 0x000ea8000c1e1900 */
[----:B------:R-:W2:Y:S01]  /*0f60*/  @P0 LDG.E R20, desc[UR4][R20.64] ;  /* 0x0000000414140981 */ /* 0x000ea2000c1e1900 */
[----:B------:R-:W-:-:S05]  /*0f70*/  @P0 IADD3 R9, PT, PT, R9, 0x2, RZ ;  /* 0x0000000209090810 */ /* 0x000fca0007ffe0ff */
[----:B------:R-:W-:Y:S02]  /*0f80*/  @P1 IMAD R7, R0, R7, R9 ;  /* 0x0000000700071224 */ /* 0x000fe400078e0209 */
[----:B------:R-:W-:Y:S02]  /*0f90*/  @P1 IMAD R9, R9, R8, R5 ;  /* 0x0000000809091224 */ /* 0x000fe400078e0205 */
[----:B-1----:R-:W-:-:S04]  /*0fa0*/  @P1 IMAD.WIDE.U32 R22, R7, 0x4, R22 ;  /* 0x0000000407161825 */ /* 0x002fc800078e0016 */
[----:B----4-:R-:W-:-:S04]  /*0fb0*/  @P1 IMAD.WIDE.U32 R14, R9, 0x4, R14 ;  /* 0x00000004090e1825 */ /* 0x010fc800078e000e */
[----:B--2---:R-:W-:-:S05]  /*0fc0*/  @P0 IMAD R24, R10, R20, R25 ;  /* 0x000000140a180224 */ /* 0x004fca00078e0219 */
[----:B------:R3:W-:Y:S04]  /*0fd0*/  @P0 STG.E desc[UR4][R12.64], R24 ;  /* 0x000000180c000986 */ /* 0x0007e8000c101904 */
[----:B------:R-:W2:Y:S04]  /*0fe0*/  @P1 LDG.E R23, desc[UR4][R22.64] ;  /* 0x0000000416171981 */ /* 0x000ea8000c1e1900 */
[----:B------:R-:W2:Y:S02]  /*0ff0*/  @P1 LDG.E R14, desc[UR4][R14.64] ;  /* 0x000000040e0e1981 */ /* 0x000ea4000c1e1900 */
[----:B--2---:R-:W-:-:S05]  /*1000*/  @P1 IMAD R7, R23, R14, R24 ;  /* 0x0000000e17071224 */ /* 0x004fca00078e0218 */
[----:B------:R3:W-:Y:S02]  /*1010*/  @P1 STG.E desc[UR4][R12.64], R7 ;  /* 0x000000070c001986 */ /* 0x0007e4000c101904 */
.L_x_18:
[----:B------:R-:W-:-:S04]  /*1020*/  IADD3 R5, PT, PT, R5, 0x1, RZ ;  /* 0x0000000105057810 */ /* 0x000fc80007ffe0ff */
[----:B------:R-:W-:-:S13]  /*1030*/  ISETP.NE.AND P0, PT, R5, R8, PT ;  /* 0x000000080500720c */ /* 0x000fda0003f05270 */
[----:B------:R-:W-:Y:S05]  /*1040*/  @P0 BRA `(.L_x_20) ;  /* 0xfffffff400640947 */ /* 0x000fea000383ffff */
[----:B------:R-:W-:Y:S05]  /*1050*/  EXIT ;  /* 0x000000000000794d */ /* 0x000fea0003800000 */
.L_x_21:
        /* <DEDUP_REMOVED lines=10> */
.L_x_23:


//--------------------- .nv.shared.reserved.0     --------------------------
	.section	.nv.shared.reserved.0,"aw",@nobits
	.weak		__nv_reservedSMEM_offset_0_alias
	.size		__nv_reservedSMEM_offset_0_alias, 0, 64
	.other		__nv_reservedSMEM_offset_0_alias,@"STO_CUDA_RESERVED_SHARED STV_DEFAULT"
__nv_reservedSMEM_offset_0_alias:
	.zero		0
	.zero		64


//--------------------- .nv.constant0._Z23col_wise_mat_mul_kernelPiS_S_jjj --------------------------
	.section	.nv.constant0._Z23col_wise_mat_mul_kernelPiS_S_jjj,"a",@progbits
	.sectionflags	@""
	.align	4
.nv.constant0._Z23col_wise_mat_mul_kernelPiS_S_jjj:
	.zero		932


//--------------------- .nv.constant0._Z23row_wise_mat_mul_kernelPiS_S_jjj --------------------------
	.section	.nv.constant0._Z23row_wise_mat_mul_kernelPiS_S_jjj,"a",@progbits
	.sectionflags	@""
	.align	4
.nv.constant0._Z23row_wise_mat_mul_kernelPiS_S_jjj:
	.zero		932


//--------------------- SYMBOLS --------------------------

	.type		.nv.reservedSmem.offset0,@object
	.size		.nv.reservedSmem.offset0,0x4
